//
// Generated by NVIDIA NVVM Compiler
//
// Compiler Build ID: CL-36424714
// Cuda compilation tools, release 13.0, V13.0.88
// Based on NVVM 20.0.0
//

.version 9.0
.target sm_100
.address_size 64

	// .globl	_Z11diff_gpu_2dPdPKddddiiiiiiii
.extern .shared .align 16 .b8 as[];

.visible .entry _Z11diff_gpu_2dPdPKddddiiiiiiii(
	.param .u64 .ptr .align 1 _Z11diff_gpu_2dPdPKddddiiiiiiii_param_0,
	.param .u64 .ptr .align 1 _Z11diff_gpu_2dPdPKddddiiiiiiii_param_1,
	.param .f64 _Z11diff_gpu_2dPdPKddddiiiiiiii_param_2,
	.param .f64 _Z11diff_gpu_2dPdPKddddiiiiiiii_param_3,
	.param .f64 _Z11diff_gpu_2dPdPKddddiiiiiiii_param_4,
	.param .u32 _Z11diff_gpu_2dPdPKddddiiiiiiii_param_5,
	.param .u32 _Z11diff_gpu_2dPdPKddddiiiiiiii_param_6,
	.param .u32 _Z11diff_gpu_2dPdPKddddiiiiiiii_param_7,
	.param .u32 _Z11diff_gpu_2dPdPKddddiiiiiiii_param_8,
	.param .u32 _Z11diff_gpu_2dPdPKddddiiiiiiii_param_9,
	.param .u32 _Z11diff_gpu_2dPdPKddddiiiiiiii_param_10,
	.param .u32 _Z11diff_gpu_2dPdPKddddiiiiiiii_param_11,
	.param .u32 _Z11diff_gpu_2dPdPKddddiiiiiiii_param_12
)
{
	.reg .pred 	%p<6>;
	.reg .b32 	%r<26>;
	.reg .b64 	%rd<17>;
	.reg .b64 	%fd<40>;

	ld.param.u64 	%rd2, [_Z11diff_gpu_2dPdPKddddiiiiiiii_param_1];
	ld.param.f64 	%fd2, [_Z11diff_gpu_2dPdPKddddiiiiiiii_param_3];
	ld.param.u32 	%r6, [_Z11diff_gpu_2dPdPKddddiiiiiiii_param_5];
	ld.param.u32 	%r7, [_Z11diff_gpu_2dPdPKddddiiiiiiii_param_6];
	ld.param.u32 	%r8, [_Z11diff_gpu_2dPdPKddddiiiiiiii_param_7];
	ld.param.u32 	%r9, [_Z11diff_gpu_2dPdPKddddiiiiiiii_param_8];
	ld.param.u32 	%r11, [_Z11diff_gpu_2dPdPKddddiiiiiiii_param_9];
	ld.param.u32 	%r12, [_Z11diff_gpu_2dPdPKddddiiiiiiii_param_10];
	ld.param.u32 	%r4, [_Z11diff_gpu_2dPdPKddddiiiiiiii_param_11];
	ld.param.u32 	%r5, [_Z11diff_gpu_2dPdPKddddiiiiiiii_param_12];
	mov.u32 	%r13, %ctaid.x;
	mov.u32 	%r14, %ntid.x;
	mov.u32 	%r15, %tid.x;
	mad.lo.s32 	%r16, %r13, %r14, %r15;
	add.s32 	%r1, %r16, %r6;
	mov.u32 	%r17, %ctaid.y;
	mov.u32 	%r18, %ntid.y;
	mov.u32 	%r19, %tid.y;
	mad.lo.s32 	%r20, %r17, %r18, %r19;
	add.s32 	%r21, %r20, %r8;
	mov.u32 	%r22, %ctaid.z;
	add.s32 	%r3, %r11, %r22;
	setp.ge.s32 	%p1, %r1, %r7;
	setp.ge.s32 	%p2, %r21, %r9;
	or.pred  	%p3, %p1, %p2;
	setp.ge.s32 	%p4, %r3, %r12;
	or.pred  	%p5, %p3, %p4;
	@%p5 bra 	$L__BB0_2;
	ld.param.f64 	%fd39, [_Z11diff_gpu_2dPdPKddddiiiiiiii_param_2];
	ld.param.u64 	%rd16, [_Z11diff_gpu_2dPdPKddddiiiiiiii_param_0];
	cvta.to.global.u64 	%rd3, %rd2;
	cvta.to.global.u64 	%rd4, %rd16;
	mad.lo.s32 	%r23, %r4, %r21, %r1;
	mad.lo.s32 	%r24, %r5, %r3, %r23;
	mul.wide.s32 	%rd5, %r24, 8;
	add.s64 	%rd6, %rd3, %rd5;
	ld.global.nc.f64 	%fd3, [%rd6+-24];
	ld.global.nc.f64 	%fd4, [%rd6+-16];
	ld.global.nc.f64 	%fd5, [%rd6+-8];
	ld.global.nc.f64 	%fd6, [%rd6];
	ld.global.nc.f64 	%fd7, [%rd6+8];
	ld.global.nc.f64 	%fd8, [%rd6+16];
	ld.global.nc.f64 	%fd9, [%rd6+24];
	add.f64 	%fd10, %fd3, %fd9;
	mul.f64 	%fd11, %fd10, 0d3F5C71C71C71C71C;
	add.f64 	%fd12, %fd4, %fd8;
	mul.f64 	%fd13, %fd12, 0d3FB8000000000000;
	sub.f64 	%fd14, %fd11, %fd13;
	add.f64 	%fd15, %fd5, %fd7;
	fma.rn.f64 	%fd16, %fd15, 0d3FF5C00000000000, %fd14;
	mul.f64 	%fd17, %fd6, 0d4004471C71C71C72;
	sub.f64 	%fd18, %fd16, %fd17;
	mul.f64 	%fd19, %fd18, 0d3FB999999999999A;
	mad.lo.s32 	%r25, %r4, -3, %r24;
	mul.wide.s32 	%rd7, %r25, 8;
	add.s64 	%rd8, %rd3, %rd7;
	ld.global.nc.f64 	%fd20, [%rd8];
	mul.wide.s32 	%rd9, %r4, 8;
	add.s64 	%rd10, %rd8, %rd9;
	ld.global.nc.f64 	%fd21, [%rd10];
	add.s64 	%rd11, %rd10, %rd9;
	ld.global.nc.f64 	%fd22, [%rd11];
	add.s64 	%rd12, %rd6, %rd9;
	ld.global.nc.f64 	%fd23, [%rd12];
	add.s64 	%rd13, %rd12, %rd9;
	ld.global.nc.f64 	%fd24, [%rd13];
	add.s64 	%rd14, %rd13, %rd9;
	ld.global.nc.f64 	%fd25, [%rd14];
	add.f64 	%fd26, %fd20, %fd25;
	mul.f64 	%fd27, %fd26, 0d3F5C71C71C71C71C;
	add.f64 	%fd28, %fd21, %fd24;
	mul.f64 	%fd29, %fd28, 0d3FB8000000000000;
	sub.f64 	%fd30, %fd27, %fd29;
	add.f64 	%fd31, %fd22, %fd23;
	fma.rn.f64 	%fd32, %fd31, 0d3FF5C00000000000, %fd30;
	sub.f64 	%fd33, %fd32, %fd17;
	mul.f64 	%fd34, %fd33, 0d3FB999999999999A;
	mul.f64 	%fd35, %fd2, %fd34;
	fma.rn.f64 	%fd36, %fd39, %fd19, %fd35;
	add.s64 	%rd15, %rd4, %rd5;
	ld.global.f64 	%fd37, [%rd15];
	add.f64 	%fd38, %fd37, %fd36;
	st.global.f64 	[%rd15], %fd38;
$L__BB0_2:
	ret;

}
	// .globl	_Z11diff_gpu_3dPdPKddddiiiiiiii
.visible .entry _Z11diff_gpu_3dPdPKddddiiiiiiii(
	.param .u64 .ptr .align 1 _Z11diff_gpu_3dPdPKddddiiiiiiii_param_0,
	.param .u64 .ptr .align 1 _Z11diff_gpu_3dPdPKddddiiiiiiii_param_1,
	.param .f64 _Z11diff_gpu_3dPdPKddddiiiiiiii_param_2,
	.param .f64 _Z11diff_gpu_3dPdPKddddiiiiiiii_param_3,
	.param .f64 _Z11diff_gpu_3dPdPKddddiiiiiiii_param_4,
	.param .u32 _Z11diff_gpu_3dPdPKddddiiiiiiii_param_5,
	.param .u32 _Z11diff_gpu_3dPdPKddddiiiiiiii_param_6,
	.param .u32 _Z11diff_gpu_3dPdPKddddiiiiiiii_param_7,
	.param .u32 _Z11diff_gpu_3dPdPKddddiiiiiiii_param_8,
	.param .u32 _Z11diff_gpu_3dPdPKddddiiiiiiii_param_9,
	.param .u32 _Z11diff_gpu_3dPdPKddddiiiiiiii_param_10,
	.param .u32 _Z11diff_gpu_3dPdPKddddiiiiiiii_param_11,
	.param .u32 _Z11diff_gpu_3dPdPKddddiiiiiiii_param_12
)
{
	.reg .pred 	%p<6>;
	.reg .b32 	%r<27>;
	.reg .b64 	%rd<25>;
	.reg .b64 	%fd<56>;

	ld.param.u64 	%rd2, [_Z11diff_gpu_3dPdPKddddiiiiiiii_param_1];
	ld.param.f64 	%fd1, [_Z11diff_gpu_3dPdPKddddiiiiiiii_param_2];
	ld.param.f64 	%fd2, [_Z11diff_gpu_3dPdPKddddiiiiiiii_param_3];
	ld.param.f64 	%fd3, [_Z11diff_gpu_3dPdPKddddiiiiiiii_param_4];
	ld.param.u32 	%r6, [_Z11diff_gpu_3dPdPKddddiiiiiiii_param_5];
	ld.param.u32 	%r7, [_Z11diff_gpu_3dPdPKddddiiiiiiii_param_6];
	ld.param.u32 	%r8, [_Z11diff_gpu_3dPdPKddddiiiiiiii_param_7];
	ld.param.u32 	%r9, [_Z11diff_gpu_3dPdPKddddiiiiiiii_param_8];
	ld.param.u32 	%r11, [_Z11diff_gpu_3dPdPKddddiiiiiiii_param_9];
	ld.param.u32 	%r12, [_Z11diff_gpu_3dPdPKddddiiiiiiii_param_10];
	ld.param.u32 	%r4, [_Z11diff_gpu_3dPdPKddddiiiiiiii_param_11];
	ld.param.u32 	%r5, [_Z11diff_gpu_3dPdPKddddiiiiiiii_param_12];
	mov.u32 	%r13, %ctaid.x;
	mov.u32 	%r14, %ntid.x;
	mov.u32 	%r15, %tid.x;
	mad.lo.s32 	%r16, %r13, %r14, %r15;
	add.s32 	%r1, %r16, %r6;
	mov.u32 	%r17, %ctaid.y;
	mov.u32 	%r18, %ntid.y;
	mov.u32 	%r19, %tid.y;
	mad.lo.s32 	%r20, %r17, %r18, %r19;
	add.s32 	%r21, %r20, %r8;
	mov.u32 	%r22, %ctaid.z;
	add.s32 	%r3, %r11, %r22;
	setp.ge.s32 	%p1, %r1, %r7;
	setp.ge.s32 	%p2, %r21, %r9;
	or.pred  	%p3, %p1, %p2;
	setp.ge.s32 	%p4, %r3, %r12;
	or.pred  	%p5, %p3, %p4;
	@%p5 bra 	$L__BB1_2;
	ld.param.u64 	%rd24, [_Z11diff_gpu_3dPdPKddddiiiiiiii_param_0];
	cvta.to.global.u64 	%rd3, %rd2;
	cvta.to.global.u64 	%rd4, %rd24;
	mad.lo.s32 	%r23, %r4, %r21, %r1;
	mad.lo.s32 	%r24, %r5, %r3, %r23;
	mul.wide.s32 	%rd5, %r24, 8;
	add.s64 	%rd6, %rd3, %rd5;
	ld.global.nc.f64 	%fd4, [%rd6+-24];
	ld.global.nc.f64 	%fd5, [%rd6+-16];
	ld.global.nc.f64 	%fd6, [%rd6+-8];
	ld.global.nc.f64 	%fd7, [%rd6];
	ld.global.nc.f64 	%fd8, [%rd6+8];
	ld.global.nc.f64 	%fd9, [%rd6+16];
	ld.global.nc.f64 	%fd10, [%rd6+24];
	add.f64 	%fd11, %fd4, %fd10;
	mul.f64 	%fd12, %fd11, 0d3F5C71C71C71C71C;
	add.f64 	%fd13, %fd5, %fd9;
	mul.f64 	%fd14, %fd13, 0d3FB8000000000000;
	sub.f64 	%fd15, %fd12, %fd14;
	add.f64 	%fd16, %fd6, %fd8;
	fma.rn.f64 	%fd17, %fd16, 0d3FF5C00000000000, %fd15;
	mul.f64 	%fd18, %fd7, 0d4004471C71C71C72;
	sub.f64 	%fd19, %fd17, %fd18;
	mul.f64 	%fd20, %fd19, 0d3FB999999999999A;
	mad.lo.s32 	%r25, %r4, -3, %r24;
	mul.wide.s32 	%rd7, %r25, 8;
	add.s64 	%rd8, %rd3, %rd7;
	ld.global.nc.f64 	%fd21, [%rd8];
	mul.wide.s32 	%rd9, %r4, 8;
	add.s64 	%rd10, %rd8, %rd9;
	ld.global.nc.f64 	%fd22, [%rd10];
	add.s64 	%rd11, %rd10, %rd9;
	ld.global.nc.f64 	%fd23, [%rd11];
	add.s64 	%rd12, %rd6, %rd9;
	ld.global.nc.f64 	%fd24, [%rd12];
	add.s64 	%rd13, %rd12, %rd9;
	ld.global.nc.f64 	%fd25, [%rd13];
	add.s64 	%rd14, %rd13, %rd9;
	ld.global.nc.f64 	%fd26, [%rd14];
	add.f64 	%fd27, %fd21, %fd26;
	mul.f64 	%fd28, %fd27, 0d3F5C71C71C71C71C;
	add.f64 	%fd29, %fd22, %fd25;
	mul.f64 	%fd30, %fd29, 0d3FB8000000000000;
	sub.f64 	%fd31, %fd28, %fd30;
	add.f64 	%fd32, %fd23, %fd24;
	fma.rn.f64 	%fd33, %fd32, 0d3FF5C00000000000, %fd31;
	sub.f64 	%fd34, %fd33, %fd18;
	mul.f64 	%fd35, %fd34, 0d3FB999999999999A;
	mul.f64 	%fd36, %fd2, %fd35;
	fma.rn.f64 	%fd37, %fd1, %fd20, %fd36;
	mad.lo.s32 	%r26, %r5, -3, %r24;
	mul.wide.s32 	%rd15, %r26, 8;
	add.s64 	%rd16, %rd3, %rd15;
	ld.global.nc.f64 	%fd38, [%rd16];
	mul.wide.s32 	%rd17, %r5, 8;
	add.s64 	%rd18, %rd16, %rd17;
	ld.global.nc.f64 	%fd39, [%rd18];
	add.s64 	%rd19, %rd18, %rd17;
	ld.global.nc.f64 	%fd40, [%rd19];
	add.s64 	%rd20, %rd6, %rd17;
	ld.global.nc.f64 	%fd41, [%rd20];
	add.s64 	%rd21, %rd20, %rd17;
	ld.global.nc.f64 	%fd42, [%rd21];
	add.s64 	%rd22, %rd21, %rd17;
	ld.global.nc.f64 	%fd43, [%rd22];
	add.f64 	%fd44, %fd38, %fd43;
	mul.f64 	%fd45, %fd44, 0d3F5C71C71C71C71C;
	add.f64 	%fd46, %fd39, %fd42;
	mul.f64 	%fd47, %fd46, 0d3FB8000000000000;
	sub.f64 	%fd48, %fd45, %fd47;
	add.f64 	%fd49, %fd40, %fd41;
	fma.rn.f64 	%fd50, %fd49, 0d3FF5C00000000000, %fd48;
	sub.f64 	%fd51, %fd50, %fd18;
	mul.f64 	%fd52, %fd51, 0d3FB999999999999A;
	fma.rn.f64 	%fd53, %fd3, %fd52, %fd37;
	add.s64 	%rd23, %rd4, %rd5;
	ld.global.f64 	%fd54, [%rd23];
	add.f64 	%fd55, %fd54, %fd53;
	st.global.f64 	[%rd23], %fd55;
$L__BB1_2:
	ret;

}
	// .globl	_Z15diff_gpu_2d_s2dPdPKddddiiiiiiiii
.visible .entry _Z15diff_gpu_2d_s2dPdPKddddiiiiiiiii(
	.param .u64 .ptr .align 1 _Z15diff_gpu_2d_s2dPdPKddddiiiiiiiii_param_0,
	.param .u64 .ptr .align 1 _Z15diff_gpu_2d_s2dPdPKddddiiiiiiiii_param_1,
	.param .f64 _Z15diff_gpu_2d_s2dPdPKddddiiiiiiiii_param_2,
	.param .f64 _Z15diff_gpu_2d_s2dPdPKddddiiiiiiiii_param_3,
	.param .f64 _Z15diff_gpu_2d_s2dPdPKddddiiiiiiiii_param_4,
	.param .u32 _Z15diff_gpu_2d_s2dPdPKddddiiiiiiiii_param_5,
	.param .u32 _Z15diff_gpu_2d_s2dPdPKddddiiiiiiiii_param_6,
	.param .u32 _Z15diff_gpu_2d_s2dPdPKddddiiiiiiiii_param_7,
	.param .u32 _Z15diff_gpu_2d_s2dPdPKddddiiiiiiiii_param_8,
	.param .u32 _Z15diff_gpu_2d_s2dPdPKddddiiiiiiiii_param_9,
	.param .u32 _Z15diff_gpu_2d_s2dPdPKddddiiiiiiiii_param_10,
	.param .u32 _Z15diff_gpu_2d_s2dPdPKddddiiiiiiiii_param_11,
	.param .u32 _Z15diff_gpu_2d_s2dPdPKddddiiiiiiiii_param_12,
	.param .u32 _Z15diff_gpu_2d_s2dPdPKddddiiiiiiiii_param_13
)
{
	.reg .pred 	%p<10>;
	.reg .b32 	%r<49>;
	.reg .b64 	%rd<13>;
	.reg .b64 	%fd<44>;

	ld.param.u64 	%rd3, [_Z15diff_gpu_2d_s2dPdPKddddiiiiiiiii_param_0];
	ld.param.u64 	%rd4, [_Z15diff_gpu_2d_s2dPdPKddddiiiiiiiii_param_1];
	ld.param.f64 	%fd1, [_Z15diff_gpu_2d_s2dPdPKddddiiiiiiiii_param_2];
	ld.param.f64 	%fd2, [_Z15diff_gpu_2d_s2dPdPKddddiiiiiiiii_param_3];
	ld.param.u32 	%r18, [_Z15diff_gpu_2d_s2dPdPKddddiiiiiiiii_param_5];
	ld.param.u32 	%r19, [_Z15diff_gpu_2d_s2dPdPKddddiiiiiiiii_param_6];
	ld.param.u32 	%r20, [_Z15diff_gpu_2d_s2dPdPKddddiiiiiiiii_param_7];
	ld.param.u32 	%r21, [_Z15diff_gpu_2d_s2dPdPKddddiiiiiiiii_param_8];
	ld.param.u32 	%r23, [_Z15diff_gpu_2d_s2dPdPKddddiiiiiiiii_param_9];
	ld.param.u32 	%r24, [_Z15diff_gpu_2d_s2dPdPKddddiiiiiiiii_param_10];
	ld.param.u32 	%r15, [_Z15diff_gpu_2d_s2dPdPKddddiiiiiiiii_param_11];
	ld.param.u32 	%r16, [_Z15diff_gpu_2d_s2dPdPKddddiiiiiiiii_param_12];
	ld.param.u32 	%r17, [_Z15diff_gpu_2d_s2dPdPKddddiiiiiiiii_param_13];
	cvta.to.global.u64 	%rd1, %rd4;
	mov.u32 	%r1, %tid.x;
	mov.u32 	%r2, %tid.y;
	mov.u32 	%r25, %ctaid.x;
	mov.u32 	%r3, %ntid.x;
	mad.lo.s32 	%r26, %r25, %r3, %r1;
	add.s32 	%r4, %r26, %r18;
	mov.u32 	%r27, %ctaid.y;
	mov.u32 	%r5, %ntid.y;
	mad.lo.s32 	%r28, %r27, %r5, %r2;
	add.s32 	%r29, %r28, %r20;
	mov.u32 	%r30, %ctaid.z;
	add.s32 	%r7, %r23, %r30;
	shl.b32 	%r31, %r17, 1;
	add.s32 	%r8, %r31, %r3;
	setp.ge.s32 	%p1, %r4, %r19;
	setp.ge.s32 	%p2, %r29, %r21;
	or.pred  	%p3, %p1, %p2;
	setp.ge.s32 	%p4, %r7, %r24;
	or.pred  	%p5, %p3, %p4;
	@%p5 bra 	$L__BB2_10;
	mad.lo.s32 	%r32, %r15, %r29, %r4;
	mad.lo.s32 	%r9, %r16, %r7, %r32;
	add.s32 	%r33, %r17, %r1;
	add.s32 	%r34, %r17, %r2;
	mad.lo.s32 	%r35, %r8, %r34, %r33;
	mul.lo.s32 	%r10, %r15, 3;
	mul.lo.s32 	%r11, %r8, 3;
	mul.wide.s32 	%rd5, %r9, 8;
	add.s64 	%rd2, %rd1, %rd5;
	ld.global.nc.f64 	%fd3, [%rd2];
	shl.b32 	%r36, %r35, 3;
	mov.u32 	%r37, as;
	add.s32 	%r12, %r37, %r36;
	st.shared.f64 	[%r12], %fd3;
	setp.ge.s32 	%p6, %r2, %r17;
	sub.s32 	%r38, %r35, %r11;
	shl.b32 	%r39, %r38, 3;
	add.s32 	%r13, %r37, %r39;
	@%p6 bra 	$L__BB2_3;
	sub.s32 	%r40, %r9, %r10;
	mul.wide.s32 	%rd6, %r40, 8;
	add.s64 	%rd7, %rd1, %rd6;
	ld.global.nc.f64 	%fd4, [%rd7];
	st.shared.f64 	[%r13], %fd4;
$L__BB2_3:
	sub.s32 	%r41, %r5, %r17;
	setp.lt.u32 	%p7, %r2, %r41;
	shl.b32 	%r42, %r11, 3;
	add.s32 	%r14, %r12, %r42;
	@%p7 bra 	$L__BB2_5;
	mul.wide.s32 	%rd8, %r10, 8;
	add.s64 	%rd9, %rd2, %rd8;
	ld.global.nc.f64 	%fd5, [%rd9];
	st.shared.f64 	[%r14], %fd5;
$L__BB2_5:
	setp.ge.s32 	%p8, %r1, %r17;
	@%p8 bra 	$L__BB2_7;
	ld.global.nc.f64 	%fd6, [%rd2+-24];
	st.shared.f64 	[%r12+-24], %fd6;
$L__BB2_7:
	sub.s32 	%r43, %r3, %r17;
	setp.lt.u32 	%p9, %r1, %r43;
	@%p9 bra 	$L__BB2_9;
	ld.global.nc.f64 	%fd7, [%rd2+24];
	st.shared.f64 	[%r12+24], %fd7;
$L__BB2_9:
	bar.sync 	0;
	ld.shared.f64 	%fd8, [%r12+-24];
	ld.shared.f64 	%fd9, [%r12+-16];
	ld.shared.f64 	%fd10, [%r12+-8];
	ld.shared.f64 	%fd11, [%r12];
	ld.shared.f64 	%fd12, [%r12+8];
	ld.shared.f64 	%fd13, [%r12+16];
	ld.shared.f64 	%fd14, [%r12+24];
	add.f64 	%fd15, %fd8, %fd14;
	mul.f64 	%fd16, %fd15, 0d3F5C71C71C71C71C;
	add.f64 	%fd17, %fd9, %fd13;
	mul.f64 	%fd18, %fd17, 0d3FB8000000000000;
	sub.f64 	%fd19, %fd16, %fd18;
	add.f64 	%fd20, %fd10, %fd12;
	fma.rn.f64 	%fd21, %fd20, 0d3FF5C00000000000, %fd19;
	mul.f64 	%fd22, %fd11, 0d4004471C71C71C72;
	sub.f64 	%fd23, %fd21, %fd22;
	mul.f64 	%fd24, %fd23, 0d3FB999999999999A;
	ld.shared.f64 	%fd25, [%r13];
	shl.b32 	%r44, %r8, 3;
	add.s32 	%r45, %r13, %r44;
	ld.shared.f64 	%fd26, [%r45];
	add.s32 	%r46, %r45, %r44;
	ld.shared.f64 	%fd27, [%r46];
	add.s32 	%r47, %r12, %r44;
	ld.shared.f64 	%fd28, [%r47];
	add.s32 	%r48, %r47, %r44;
	ld.shared.f64 	%fd29, [%r48];
	ld.shared.f64 	%fd30, [%r14];
	add.f64 	%fd31, %fd25, %fd30;
	mul.f64 	%fd32, %fd31, 0d3F5C71C71C71C71C;
	add.f64 	%fd33, %fd26, %fd29;
	mul.f64 	%fd34, %fd33, 0d3FB8000000000000;
	sub.f64 	%fd35, %fd32, %fd34;
	add.f64 	%fd36, %fd27, %fd28;
	fma.rn.f64 	%fd37, %fd36, 0d3FF5C00000000000, %fd35;
	sub.f64 	%fd38, %fd37, %fd22;
	mul.f64 	%fd39, %fd38, 0d3FB999999999999A;
	mul.f64 	%fd40, %fd2, %fd39;
	fma.rn.f64 	%fd41, %fd1, %fd24, %fd40;
	cvta.to.global.u64 	%rd10, %rd3;
	add.s64 	%rd12, %rd10, %rd5;
	ld.global.f64 	%fd42, [%rd12];
	add.f64 	%fd43, %fd42, %fd41;
	st.global.f64 	[%rd12], %fd43;
$L__BB2_10:
	ret;

}
	// .globl	_Z15diff_gpu_3d_s2dPdPKddddiiiiiiiii
.visible .entry _Z15diff_gpu_3d_s2dPdPKddddiiiiiiiii(
	.param .u64 .ptr .align 1 _Z15diff_gpu_3d_s2dPdPKddddiiiiiiiii_param_0,
	.param .u64 .ptr .align 1 _Z15diff_gpu_3d_s2dPdPKddddiiiiiiiii_param_1,
	.param .f64 _Z15diff_gpu_3d_s2dPdPKddddiiiiiiiii_param_2,
	.param .f64 _Z15diff_gpu_3d_s2dPdPKddddiiiiiiiii_param_3,
	.param .f64 _Z15diff_gpu_3d_s2dPdPKddddiiiiiiiii_param_4,
	.param .u32 _Z15diff_gpu_3d_s2dPdPKddddiiiiiiiii_param_5,
	.param .u32 _Z15diff_gpu_3d_s2dPdPKddddiiiiiiiii_param_6,
	.param .u32 _Z15diff_gpu_3d_s2dPdPKddddiiiiiiiii_param_7,
	.param .u32 _Z15diff_gpu_3d_s2dPdPKddddiiiiiiiii_param_8,
	.param .u32 _Z15diff_gpu_3d_s2dPdPKddddiiiiiiiii_param_9,
	.param .u32 _Z15diff_gpu_3d_s2dPdPKddddiiiiiiiii_param_10,
	.param .u32 _Z15diff_gpu_3d_s2dPdPKddddiiiiiiiii_param_11,
	.param .u32 _Z15diff_gpu_3d_s2dPdPKddddiiiiiiiii_param_12,
	.param .u32 _Z15diff_gpu_3d_s2dPdPKddddiiiiiiiii_param_13
)
{
	.reg .pred 	%p<10>;
	.reg .b32 	%r<71>;
	.reg .b64 	%rd<21>;
	.reg .b64 	%fd<62>;

	ld.param.u64 	%rd4, [_Z15diff_gpu_3d_s2dPdPKddddiiiiiiiii_param_0];
	ld.param.u64 	%rd5, [_Z15diff_gpu_3d_s2dPdPKddddiiiiiiiii_param_1];
	ld.param.f64 	%fd2, [_Z15diff_gpu_3d_s2dPdPKddddiiiiiiiii_param_3];
	ld.param.f64 	%fd3, [_Z15diff_gpu_3d_s2dPdPKddddiiiiiiiii_param_4];
	ld.param.u32 	%r30, [_Z15diff_gpu_3d_s2dPdPKddddiiiiiiiii_param_5];
	ld.param.u32 	%r37, [_Z15diff_gpu_3d_s2dPdPKddddiiiiiiiii_param_6];
	ld.param.u32 	%r31, [_Z15diff_gpu_3d_s2dPdPKddddiiiiiiiii_param_7];
	ld.param.u32 	%r38, [_Z15diff_gpu_3d_s2dPdPKddddiiiiiiiii_param_8];
	ld.param.u32 	%r32, [_Z15diff_gpu_3d_s2dPdPKddddiiiiiiiii_param_9];
	ld.param.u32 	%r33, [_Z15diff_gpu_3d_s2dPdPKddddiiiiiiiii_param_10];
	ld.param.u32 	%r34, [_Z15diff_gpu_3d_s2dPdPKddddiiiiiiiii_param_11];
	ld.param.u32 	%r35, [_Z15diff_gpu_3d_s2dPdPKddddiiiiiiiii_param_12];
	ld.param.u32 	%r36, [_Z15diff_gpu_3d_s2dPdPKddddiiiiiiiii_param_13];
	cvta.to.global.u64 	%rd1, %rd5;
	mov.u32 	%r1, %tid.x;
	mov.u32 	%r2, %tid.y;
	mov.u32 	%r40, %ctaid.x;
	mov.u32 	%r3, %ntid.x;
	mul.lo.s32 	%r4, %r40, %r3;
	add.s32 	%r41, %r4, %r1;
	add.s32 	%r42, %r41, %r30;
	mov.u32 	%r43, %ctaid.y;
	mov.u32 	%r5, %ntid.y;
	mul.lo.s32 	%r6, %r43, %r5;
	add.s32 	%r44, %r6, %r2;
	add.s32 	%r45, %r44, %r31;
	setp.ge.s32 	%p1, %r42, %r37;
	setp.ge.s32 	%p2, %r45, %r38;
	or.pred  	%p3, %p1, %p2;
	@%p3 bra 	$L__BB3_12;
	setp.ge.s32 	%p4, %r32, %r33;
	@%p4 bra 	$L__BB3_12;
	shl.b32 	%r46, %r36, 1;
	add.s32 	%r47, %r46, %r3;
	mul.lo.s32 	%r48, %r47, 3;
	mul.lo.s32 	%r49, %r34, %r45;
	add.s32 	%r50, %r36, %r1;
	add.s32 	%r51, %r36, %r2;
	mad.lo.s32 	%r52, %r47, %r51, %r50;
	shl.b32 	%r53, %r52, 3;
	mov.u32 	%r54, as;
	add.s32 	%r8, %r54, %r53;
	sub.s32 	%r55, %r52, %r48;
	shl.b32 	%r56, %r55, 3;
	add.s32 	%r9, %r54, %r56;
	sub.s32 	%r10, %r5, %r36;
	shl.b32 	%r57, %r48, 3;
	add.s32 	%r11, %r8, %r57;
	sub.s32 	%r12, %r3, %r36;
	shl.b32 	%r58, %r47, 3;
	add.s32 	%r13, %r9, %r58;
	add.s32 	%r14, %r13, %r58;
	add.s32 	%r15, %r8, %r58;
	add.s32 	%r16, %r15, %r58;
	sub.s32 	%r70, %r32, %r33;
	add.s32 	%r59, %r1, %r30;
	add.s32 	%r60, %r59, %r4;
	add.s32 	%r61, %r60, %r49;
	add.s32 	%r62, %r32, -3;
	mad.lo.s32 	%r69, %r35, %r62, %r61;
	mad.lo.s32 	%r63, %r35, %r32, %r60;
	add.s32 	%r68, %r63, %r49;
	add.s32 	%r64, %r2, %r31;
	add.s32 	%r65, %r64, %r6;
	add.s32 	%r66, %r65, -3;
	mad.lo.s32 	%r67, %r34, %r66, %r63;
	cvta.to.global.u64 	%rd2, %rd4;
	mul.lo.s32 	%r21, %r34, 3;
	mul.wide.s32 	%rd13, %r35, 8;
$L__BB3_3:
	setp.ge.s32 	%p5, %r2, %r36;
	mul.wide.s32 	%rd6, %r68, 8;
	add.s64 	%rd3, %rd1, %rd6;
	ld.global.nc.f64 	%fd4, [%rd3];
	st.shared.f64 	[%r8], %fd4;
	@%p5 bra 	$L__BB3_5;
	mul.wide.s32 	%rd7, %r67, 8;
	add.s64 	%rd8, %rd1, %rd7;
	ld.global.nc.f64 	%fd5, [%rd8];
	st.shared.f64 	[%r9], %fd5;
$L__BB3_5:
	setp.lt.u32 	%p6, %r2, %r10;
	@%p6 bra 	$L__BB3_7;
	mul.wide.s32 	%rd9, %r21, 8;
	add.s64 	%rd10, %rd3, %rd9;
	ld.global.nc.f64 	%fd6, [%rd10];
	st.shared.f64 	[%r11], %fd6;
$L__BB3_7:
	setp.ge.s32 	%p7, %r1, %r36;
	@%p7 bra 	$L__BB3_9;
	ld.global.nc.f64 	%fd7, [%rd3+-24];
	st.shared.f64 	[%r8+-24], %fd7;
$L__BB3_9:
	setp.lt.u32 	%p8, %r1, %r12;
	@%p8 bra 	$L__BB3_11;
	ld.global.nc.f64 	%fd8, [%rd3+24];
	st.shared.f64 	[%r8+24], %fd8;
$L__BB3_11:
	ld.param.f64 	%fd61, [_Z15diff_gpu_3d_s2dPdPKddddiiiiiiiii_param_2];
	bar.sync 	0;
	ld.shared.f64 	%fd9, [%r8+-24];
	ld.shared.f64 	%fd10, [%r8+-16];
	ld.shared.f64 	%fd11, [%r8+-8];
	ld.shared.f64 	%fd12, [%r8];
	ld.shared.f64 	%fd13, [%r8+8];
	ld.shared.f64 	%fd14, [%r8+16];
	ld.shared.f64 	%fd15, [%r8+24];
	add.f64 	%fd16, %fd9, %fd15;
	mul.f64 	%fd17, %fd16, 0d3F5C71C71C71C71C;
	add.f64 	%fd18, %fd10, %fd14;
	mul.f64 	%fd19, %fd18, 0d3FB8000000000000;
	sub.f64 	%fd20, %fd17, %fd19;
	add.f64 	%fd21, %fd11, %fd13;
	fma.rn.f64 	%fd22, %fd21, 0d3FF5C00000000000, %fd20;
	mul.f64 	%fd23, %fd12, 0d4004471C71C71C72;
	sub.f64 	%fd24, %fd22, %fd23;
	mul.f64 	%fd25, %fd24, 0d3FB999999999999A;
	ld.shared.f64 	%fd26, [%r9];
	ld.shared.f64 	%fd27, [%r13];
	ld.shared.f64 	%fd28, [%r14];
	ld.shared.f64 	%fd29, [%r15];
	ld.shared.f64 	%fd30, [%r16];
	ld.shared.f64 	%fd31, [%r11];
	add.f64 	%fd32, %fd26, %fd31;
	mul.f64 	%fd33, %fd32, 0d3F5C71C71C71C71C;
	add.f64 	%fd34, %fd27, %fd30;
	mul.f64 	%fd35, %fd34, 0d3FB8000000000000;
	sub.f64 	%fd36, %fd33, %fd35;
	add.f64 	%fd37, %fd28, %fd29;
	fma.rn.f64 	%fd38, %fd37, 0d3FF5C00000000000, %fd36;
	sub.f64 	%fd39, %fd38, %fd23;
	mul.f64 	%fd40, %fd39, 0d3FB999999999999A;
	mul.f64 	%fd41, %fd2, %fd40;
	fma.rn.f64 	%fd42, %fd61, %fd25, %fd41;
	mul.wide.s32 	%rd11, %r69, 8;
	add.s64 	%rd12, %rd1, %rd11;
	ld.global.nc.f64 	%fd43, [%rd12];
	add.s64 	%rd14, %rd12, %rd13;
	ld.global.nc.f64 	%fd44, [%rd14];
	add.s64 	%rd15, %rd14, %rd13;
	ld.global.nc.f64 	%fd45, [%rd15];
	add.s64 	%rd16, %rd3, %rd13;
	ld.global.nc.f64 	%fd46, [%rd16];
	add.s64 	%rd17, %rd16, %rd13;
	ld.global.nc.f64 	%fd47, [%rd17];
	add.s64 	%rd18, %rd17, %rd13;
	ld.global.nc.f64 	%fd48, [%rd18];
	add.f64 	%fd49, %fd43, %fd48;
	mul.f64 	%fd50, %fd49, 0d3F5C71C71C71C71C;
	add.f64 	%fd51, %fd44, %fd47;
	mul.f64 	%fd52, %fd51, 0d3FB8000000000000;
	sub.f64 	%fd53, %fd50, %fd52;
	add.f64 	%fd54, %fd45, %fd46;
	fma.rn.f64 	%fd55, %fd54, 0d3FF5C00000000000, %fd53;
	sub.f64 	%fd56, %fd55, %fd23;
	mul.f64 	%fd57, %fd56, 0d3FB999999999999A;
	fma.rn.f64 	%fd58, %fd3, %fd57, %fd42;
	mul.wide.s32 	%rd19, %r68, 8;
	add.s64 	%rd20, %rd2, %rd19;
	ld.global.f64 	%fd59, [%rd20];
	add.f64 	%fd60, %fd59, %fd58;
	st.global.f64 	[%rd20], %fd60;
	add.s32 	%r70, %r70, 1;
	setp.ne.s32 	%p9, %r70, 0;
	add.s32 	%r69, %r69, %r35;
	add.s32 	%r68, %r68, %r35;
	add.s32 	%r67, %r67, %r35;
	@%p9 bra 	$L__BB3_3;
$L__BB3_12:
	ret;

}


// ===== COMPILED SASS (sm_100) =====

	.target	sm_100

	.elftype	@"ET_EXEC"


//--------------------- .note.nv.tkinfo           --------------------------
	.section	.note.nv.tkinfo,"",@"SHT_NOTE"
	.sectionflags	@"SHF_NOTE_NV_TKINFO"
	.tkinfo
        /*0018*/ 	.word	0x00000002
        /*0030*/ 	.string	""
        /*0030*/ 	.string	"ptxas"
        /*0030*/ 	.string	"Cuda compilation tools, release 13.0, V13.0.88"
        /*0030*/ 	.string	"Build cuda_13.0.r13.0/compiler.36424714_0"
        /*0030*/ 	.string	"-arch sm_100 -m 64 "



//--------------------- .note.nv.cuinfo           --------------------------
	.section	.note.nv.cuinfo,"",@"SHT_NOTE"
	.sectionflags	@"SHF_NOTE_NV_CUINFO"
        /*0018*/ 	.short	0x0002
        /*001a*/ 	.short	0x0064
        /*001c*/ 	.short	0x0082
	.zero		2


//--------------------- .nv.info                  --------------------------
	.section	.nv.info,"",@"SHT_CUDA_INFO"
	.align	4


	//----- nvinfo : EIATTR_REGCOUNT
	.align		4
        /*0000*/ 	.byte	0x04, 0x2f
        /*0002*/ 	.short	(.L_1 - .L_0)
	.align		4
.L_0:
        /*0004*/ 	.word	index@(_Z11diff_gpu_2dPdPKddddiiiiiiii)
        /*0008*/ 	.word	0x00000020


	//----- nvinfo : EIATTR_FRAME_SIZE
	.align		4
.L_1:
        /*000c*/ 	.byte	0x04, 0x11
        /*000e*/ 	.short	(.L_3 - .L_2)
	.align		4
.L_2:
        /*0010*/ 	.word	index@(_Z11diff_gpu_2dPdPKddddiiiiiiii)
        /*0014*/ 	.word	0x00000000


	//----- nvinfo : EIATTR_REGCOUNT
	.align		4
.L_3:
        /*0018*/ 	.byte	0x04, 0x2f
        /*001a*/ 	.short	(.L_5 - .L_4)
	.align		4
.L_4:
        /*001c*/ 	.word	index@(_Z11diff_gpu_3dPdPKddddiiiiiiii)
        /*0020*/ 	.word	0x00000020


	//----- nvinfo : EIATTR_FRAME_SIZE
	.align		4
.L_5:
        /*0024*/ 	.byte	0x04, 0x11
        /*0026*/ 	.short	(.L_7 - .L_6)
	.align		4
.L_6:
        /*0028*/ 	.word	index@(_Z11diff_gpu_3dPdPKddddiiiiiiii)
        /*002c*/ 	.word	0x00000000


	//----- nvinfo : EIATTR_REGCOUNT
	.align		4
.L_7:
        /*0030*/ 	.byte	0x04, 0x2f
        /*0032*/ 	.short	(.L_9 - .L_8)
	.align		4
.L_8:
        /*0034*/ 	.word	index@(_Z15diff_gpu_2d_s2dPdPKddddiiiiiiiii)
        /*0038*/ 	.word	0x00000020


	//----- nvinfo : EIATTR_FRAME_SIZE
	.align		4
.L_9:
        /*003c*/ 	.byte	0x04, 0x11
        /*003e*/ 	.short	(.L_11 - .L_10)
	.align		4
.L_10:
        /*0040*/ 	.word	index@(_Z15diff_gpu_2d_s2dPdPKddddiiiiiiiii)
        /*0044*/ 	.word	0x00000000


	//----- nvinfo : EIATTR_REGCOUNT
	.align		4
.L_11:
        /*0048*/ 	.byte	0x04, 0x2f
        /*004a*/ 	.short	(.L_13 - .L_12)
	.align		4
.L_12:
        /*004c*/ 	.word	index@(_Z15diff_gpu_3d_s2dPdPKddddiiiiiiiii)
        /*0050*/ 	.word	0x0000001f


	//----- nvinfo : EIATTR_FRAME_SIZE
	.align		4
.L_13:
        /*0054*/ 	.byte	0x04, 0x11
        /*0056*/ 	.short	(.L_15 - .L_14)
	.align		4
.L_14:
        /*0058*/ 	.word	index@(_Z15diff_gpu_3d_s2dPdPKddddiiiiiiiii)
        /*005c*/ 	.word	0x00000000


	//----- nvinfo : EIATTR_MIN_STACK_SIZE
	.align		4
.L_15:
        /*0060*/ 	.byte	0x04, 0x12
        /*0062*/ 	.short	(.L_17 - .L_16)
	.align		4
.L_16:
        /*0064*/ 	.word	index@(_Z15diff_gpu_3d_s2dPdPKddddiiiiiiiii)
        /*0068*/ 	.word	0x00000000


	//----- nvinfo : EIATTR_MIN_STACK_SIZE
	.align		4
.L_17:
        /*006c*/ 	.byte	0x04, 0x12
        /*006e*/ 	.short	(.L_19 - .L_18)
	.align		4
.L_18:
        /*0070*/ 	.word	index@(_Z15diff_gpu_2d_s2dPdPKddddiiiiiiiii)
        /*0074*/ 	.word	0x00000000


	//----- nvinfo : EIATTR_MIN_STACK_SIZE
	.align		4
.L_19:
        /*0078*/ 	.byte	0x04, 0x12
        /*007a*/ 	.short	(.L_21 - .L_20)
	.align		4
.L_20:
        /*007c*/ 	.word	index@(_Z11diff_gpu_3dPdPKddddiiiiiiii)
        /*0080*/ 	.word	0x00000000


	//----- nvinfo : EIATTR_MIN_STACK_SIZE
	.align		4
.L_21:
        /*0084*/ 	.byte	0x04, 0x12
        /*0086*/ 	.short	(.L_23 - .L_22)
	.align		4
.L_22:
        /*0088*/ 	.word	index@(_Z11diff_gpu_2dPdPKddddiiiiiiii)
        /*008c*/ 	.word	0x00000000
.L_23:


//--------------------- .nv.compat                --------------------------
	.section	.nv.compat,"",@"SHT_CUDA_COMPAT_INFO"
	.align	4
        /*0000*/ 	.byte	0x02, 0x09, 0x00, 0x00, 0x02, 0x02, 0x01, 0x00, 0x02, 0x05, 0x05, 0x00, 0x03, 0x07, 0x01, 0x01
        /*0010*/ 	.byte	0x02, 0x03, 0x00, 0x00, 0x02, 0x06, 0x01, 0x00, 0x04, 0x0b, 0x08, 0x00, 0x01, 0x00, 0x00, 0x00
        /*0020*/ 	.byte	0x00, 0x00, 0x00, 0x00


//--------------------- .nv.info._Z15diff_gpu_3d_s2dPdPKddddiiiiiiiii --------------------------
	.section	.nv.info._Z15diff_gpu_3d_s2dPdPKddddiiiiiiiii,"",@"SHT_CUDA_INFO"
	.sectionflags	@""
	.align	4


	//----- nvinfo : EIATTR_CUDA_API_VERSION
	.align		4
        /*0000*/ 	.byte	0x04, 0x37
        /*0002*/ 	.short	(.L_25 - .L_24)
.L_24:
        /*0004*/ 	.word	0x00000082


	//----- nvinfo : EIATTR_KPARAM_INFO
	.align		4
.L_25:
        /*0008*/ 	.byte	0x04, 0x17
        /*000a*/ 	.short	(.L_27 - .L_26)
.L_26:
        /*000c*/ 	.word	0x00000000
        /*0010*/ 	.short	0x000d
        /*0012*/ 	.short	0x0048
        /*0014*/ 	.byte	0x00, 0xf0, 0x11, 0x00


	//----- nvinfo : EIATTR_KPARAM_INFO
	.align		4
.L_27:
        /*0018*/ 	.byte	0x04, 0x17
        /*001a*/ 	.short	(.L_29 - .L_28)
.L_28:
        /*001c*/ 	.word	0x00000000
        /*0020*/ 	.short	0x000c
        /*0022*/ 	.short	0x0044
        /*0024*/ 	.byte	0x00, 0xf0, 0x11, 0x00


	//----- nvinfo : EIATTR_KPARAM_INFO
	.align		4
.L_29:
        /*0028*/ 	.byte	0x04, 0x17
        /*002a*/ 	.short	(.L_31 - .L_30)
.L_30:
        /*002c*/ 	.word	0x00000000
        /*0030*/ 	.short	0x000b
        /*0032*/ 	.short	0x0040
        /*0034*/ 	.byte	0x00, 0xf0, 0x11, 0x00


	//----- nvinfo : EIATTR_KPARAM_INFO
	.align		4
.L_31:
        /*0038*/ 	.byte	0x04, 0x17
        /*003a*/ 	.short	(.L_33 - .L_32)
.L_32:
        /*003c*/ 	.word	0x00000000
        /*0040*/ 	.short	0x000a
        /*0042*/ 	.short	0x003c
        /*0044*/ 	.byte	0x00, 0xf0, 0x11, 0x00


	//----- nvinfo : EIATTR_KPARAM_INFO
	.align		4
.L_33:
        /*0048*/ 	.byte	0x04, 0x17
        /*004a*/ 	.short	(.L_35 - .L_34)
.L_34:
        /*004c*/ 	.word	0x00000000
        /*0050*/ 	.short	0x0009
        /*0052*/ 	.short	0x0038
        /*0054*/ 	.byte	0x00, 0xf0, 0x11, 0x00


	//----- nvinfo : EIATTR_KPARAM_INFO
	.align		4
.L_35:
        /*0058*/ 	.byte	0x04, 0x17
        /*005a*/ 	.short	(.L_37 - .L_36)
.L_36:
        /*005c*/ 	.word	0x00000000
        /*0060*/ 	.short	0x0008
        /*0062*/ 	.short	0x0034
        /*0064*/ 	.byte	0x00, 0xf0, 0x11, 0x00


	//----- nvinfo : EIATTR_KPARAM_INFO
	.align		4
.L_37:
        /*0068*/ 	.byte	0x04, 0x17
        /*006a*/ 	.short	(.L_39 - .L_38)
.L_38:
        /*006c*/ 	.word	0x00000000
        /*0070*/ 	.short	0x0007
        /*0072*/ 	.short	0x0030
        /*0074*/ 	.byte	0x00, 0xf0, 0x11, 0x00


	//----- nvinfo : EIATTR_KPARAM_INFO
	.align		4
.L_39:
        /*0078*/ 	.byte	0x04, 0x17
        /*007a*/ 	.short	(.L_41 - .L_40)
.L_40:
        /*007c*/ 	.word	0x00000000
        /*0080*/ 	.short	0x0006
        /*0082*/ 	.short	0x002c
        /*0084*/ 	.byte	0x00, 0xf0, 0x11, 0x00


	//----- nvinfo : EIATTR_KPARAM_INFO
	.align		4
.L_41:
        /*0088*/ 	.byte	0x04, 0x17
        /*008a*/ 	.short	(.L_43 - .L_42)
.L_42:
        /*008c*/ 	.word	0x00000000
        /*0090*/ 	.short	0x0005
        /*0092*/ 	.short	0x0028
        /*0094*/ 	.byte	0x00, 0xf0, 0x11, 0x00


	//----- nvinfo : EIATTR_KPARAM_INFO
	.align		4
.L_43:
        /*0098*/ 	.byte	0x04, 0x17
        /*009a*/ 	.short	(.L_45 - .L_44)
.L_44:
        /*009c*/ 	.word	0x00000000
        /*00a0*/ 	.short	0x0004
        /*00a2*/ 	.short	0x0020
        /*00a4*/ 	.byte	0x00, 0xf0, 0x21, 0x00


	//----- nvinfo : EIATTR_KPARAM_INFO
	.align		4
.L_45:
        /*00a8*/ 	.byte	0x04, 0x17
        /*00aa*/ 	.short	(.L_47 - .L_46)
.L_46:
        /*00ac*/ 	.word	0x00000000
        /*00b0*/ 	.short	0x0003
        /*00b2*/ 	.short	0x0018
        /*00b4*/ 	.byte	0x00, 0xf0, 0x21, 0x00


	//----- nvinfo : EIATTR_KPARAM_INFO
	.align		4
.L_47:
        /*00b8*/ 	.byte	0x04, 0x17
        /*00ba*/ 	.short	(.L_49 - .L_48)
.L_48:
        /*00bc*/ 	.word	0x00000000
        /*00c0*/ 	.short	0x0002
        /*00c2*/ 	.short	0x0010
        /*00c4*/ 	.byte	0x00, 0xf0, 0x21, 0x00


	//----- nvinfo : EIATTR_KPARAM_INFO
	.align		4
.L_49:
        /*00c8*/ 	.byte	0x04, 0x17
        /*00ca*/ 	.short	(.L_51 - .L_50)
.L_50:
        /*00cc*/ 	.word	0x00000000
        /*00d0*/ 	.short	0x0001
        /*00d2*/ 	.short	0x0008
        /*00d4*/ 	.byte	0x00, 0xf5, 0x21, 0x00


	//----- nvinfo : EIATTR_KPARAM_INFO
	.align		4
.L_51:
        /*00d8*/ 	.byte	0x04, 0x17
        /*00da*/ 	.short	(.L_53 - .L_52)
.L_52:
        /*00dc*/ 	.word	0x00000000
        /*00e0*/ 	.short	0x0000
        /*00e2*/ 	.short	0x0000
        /*00e4*/ 	.byte	0x00, 0xf5, 0x21, 0x00


	//----- nvinfo : EIATTR_SPARSE_MMA_MASK
	.align		4
.L_53:
        /*00e8*/ 	.byte	0x03, 0x50
        /*00ea*/ 	.short	0x0000


	//----- nvinfo : EIATTR_MAXREG_COUNT
	.align		4
        /*00ec*/ 	.byte	0x03, 0x1b
        /*00ee*/ 	.short	0x00ff


	//----- nvinfo : EIATTR_NUM_BARRIERS
	.align		4
        /*00f0*/ 	.byte	0x02, 0x4c
        /*00f2*/ 	.byte	0x01
	.zero		1


	//----- nvinfo : EIATTR_MERCURY_ISA_VERSION
	.align		4
        /*00f4*/ 	.byte	0x03, 0x5f
        /*00f6*/ 	.short	0x0101


	//----- nvinfo : EIATTR_VRC_CTA_INIT_COUNT
	.align		4
        /*00f8*/ 	.byte	0x02, 0x4a
	.zero		1
	.zero		1


	//----- nvinfo : EIATTR_EXIT_INSTR_OFFSETS
	.align		4
        /*00fc*/ 	.byte	0x04, 0x1c
        /*00fe*/ 	.short	(.L_55 - .L_54)


	//   ....[0]....
.L_54:
        /*0100*/ 	.word	0x000000f0


	//   ....[1]....
        /*0104*/ 	.word	0x00000120


	//   ....[2]....
        /*0108*/ 	.word	0x000008c0


	//----- nvinfo : EIATTR_CBANK_PARAM_SIZE
	.align		4
.L_55:
        /*010c*/ 	.byte	0x03, 0x19
        /*010e*/ 	.short	0x004c


	//----- nvinfo : EIATTR_PARAM_CBANK
	.align		4
        /*0110*/ 	.byte	0x04, 0x0a
        /*0112*/ 	.short	(.L_57 - .L_56)
	.align		4
.L_56:
        /*0114*/ 	.word	index@(.nv.constant0._Z15diff_gpu_3d_s2dPdPKddddiiiiiiiii)
        /*0118*/ 	.short	0x0380
        /*011a*/ 	.short	0x004c


	//----- nvinfo : EIATTR_SW_WAR
	.align		4
.L_57:
        /*011c*/ 	.byte	0x04, 0x36
        /*011e*/ 	.short	(.L_59 - .L_58)
.L_58:
        /*0120*/ 	.word	0x00000008
.L_59:


//--------------------- .nv.info._Z15diff_gpu_2d_s2dPdPKddddiiiiiiiii --------------------------
	.section	.nv.info._Z15diff_gpu_2d_s2dPdPKddddiiiiiiiii,"",@"SHT_CUDA_INFO"
	.sectionflags	@""
	.align	4


	//----- nvinfo : EIATTR_CUDA_API_VERSION
	.align		4
        /*0000*/ 	.byte	0x04, 0x37
        /*0002*/ 	.short	(.L_61 - .L_60)
.L_60:
        /*0004*/ 	.word	0x00000082


	//----- nvinfo : EIATTR_KPARAM_INFO
	.align		4
.L_61:
        /*0008*/ 	.byte	0x04, 0x17
        /*000a*/ 	.short	(.L_63 - .L_62)
.L_62:
        /*000c*/ 	.word	0x00000000
        /*0010*/ 	.short	0x000d
        /*0012*/ 	.short	0x0048
        /*0014*/ 	.byte	0x00, 0xf0, 0x11, 0x00


	//----- nvinfo : EIATTR_KPARAM_INFO
	.align		4
.L_63:
        /*0018*/ 	.byte	0x04, 0x17
        /*001a*/ 	.short	(.L_65 - .L_64)
.L_64:
        /*001c*/ 	.word	0x00000000
        /*0020*/ 	.short	0x000c
        /*0022*/ 	.short	0x0044
        /*0024*/ 	.byte	0x00, 0xf0, 0x11, 0x00


	//----- nvinfo : EIATTR_KPARAM_INFO
	.align		4
.L_65:
        /*0028*/ 	.byte	0x04, 0x17
        /*002a*/ 	.short	(.L_67 - .L_66)
.L_66:
        /*002c*/ 	.word	0x00000000
        /*0030*/ 	.short	0x000b
        /*0032*/ 	.short	0x0040
        /*0034*/ 	.byte	0x00, 0xf0, 0x11, 0x00


	//----- nvinfo : EIATTR_KPARAM_INFO
	.align		4
.L_67:
        /*0038*/ 	.byte	0x04, 0x17
        /*003a*/ 	.short	(.L_69 - .L_68)
.L_68:
        /*003c*/ 	.word	0x00000000
        /*0040*/ 	.short	0x000a
        /*0042*/ 	.short	0x003c
        /*0044*/ 	.byte	0x00, 0xf0, 0x11, 0x00


	//----- nvinfo : EIATTR_KPARAM_INFO
	.align		4
.L_69:
        /*0048*/ 	.byte	0x04, 0x17
        /*004a*/ 	.short	(.L_71 - .L_70)
.L_70:
        /*004c*/ 	.word	0x00000000
        /*0050*/ 	.short	0x0009
        /*0052*/ 	.short	0x0038
        /*0054*/ 	.byte	0x00, 0xf0, 0x11, 0x00


	//----- nvinfo : EIATTR_KPARAM_INFO
	.align		4
.L_71:
        /*0058*/ 	.byte	0x04, 0x17
        /*005a*/ 	.short	(.L_73 - .L_72)
.L_72:
        /*005c*/ 	.word	0x00000000
        /*0060*/ 	.short	0x0008
        /*0062*/ 	.short	0x0034
        /*0064*/ 	.byte	0x00, 0xf0, 0x11, 0x00


	//----- nvinfo : EIATTR_KPARAM_INFO
	.align		4
.L_73:
        /*0068*/ 	.byte	0x04, 0x17
        /*006a*/ 	.short	(.L_75 - .L_74)
.L_74:
        /*006c*/ 	.word	0x00000000
        /*0070*/ 	.short	0x0007
        /*0072*/ 	.short	0x0030
        /*0074*/ 	.byte	0x00, 0xf0, 0x11, 0x00


	//----- nvinfo : EIATTR_KPARAM_INFO
	.align		4
.L_75:
        /*0078*/ 	.byte	0x04, 0x17
        /*007a*/ 	.short	(.L_77 - .L_76)
.L_76:
        /*007c*/ 	.word	0x00000000
        /*0080*/ 	.short	0x0006
        /*0082*/ 	.short	0x002c
        /*0084*/ 	.byte	0x00, 0xf0, 0x11, 0x00


	//----- nvinfo : EIATTR_KPARAM_INFO
	.align		4
.L_77:
        /*0088*/ 	.byte	0x04, 0x17
        /*008a*/ 	.short	(.L_79 - .L_78)
.L_78:
        /*008c*/ 	.word	0x00000000
        /*0090*/ 	.short	0x0005
        /*0092*/ 	.short	0x0028
        /*0094*/ 	.byte	0x00, 0xf0, 0x11, 0x00


	//----- nvinfo : EIATTR_KPARAM_INFO
	.align		4
.L_79:
        /*0098*/ 	.byte	0x04, 0x17
        /*009a*/ 	.short	(.L_81 - .L_80)
.L_80:
        /*009c*/ 	.word	0x00000000
        /*00a0*/ 	.short	0x0004
        /*00a2*/ 	.short	0x0020
        /*00a4*/ 	.byte	0x00, 0xf0, 0x21, 0x00


	//----- nvinfo : EIATTR_KPARAM_INFO
	.align		4
.L_81:
        /*00a8*/ 	.byte	0x04, 0x17
        /*00aa*/ 	.short	(.L_83 - .L_82)
.L_82:
        /*00ac*/ 	.word	0x00000000
        /*00b0*/ 	.short	0x0003
        /*00b2*/ 	.short	0x0018
        /*00b4*/ 	.byte	0x00, 0xf0, 0x21, 0x00


	//----- nvinfo : EIATTR_KPARAM_INFO
	.align		4
.L_83:
        /*00b8*/ 	.byte	0x04, 0x17
        /*00ba*/ 	.short	(.L_85 - .L_84)
.L_84:
        /*00bc*/ 	.word	0x00000000
        /*00c0*/ 	.short	0x0002
        /*00c2*/ 	.short	0x0010
        /*00c4*/ 	.byte	0x00, 0xf0, 0x21, 0x00


	//----- nvinfo : EIATTR_KPARAM_INFO
	.align		4
.L_85:
        /*00c8*/ 	.byte	0x04, 0x17
        /*00ca*/ 	.short	(.L_87 - .L_86)
.L_86:
        /*00cc*/ 	.word	0x00000000
        /*00d0*/ 	.short	0x0001
        /*00d2*/ 	.short	0x0008
        /*00d4*/ 	.byte	0x00, 0xf5, 0x21, 0x00


	//----- nvinfo : EIATTR_KPARAM_INFO
	.align		4
.L_87:
        /*00d8*/ 	.byte	0x04, 0x17
        /*00da*/ 	.short	(.L_89 - .L_88)
.L_88:
        /*00dc*/ 	.word	0x00000000
        /*00e0*/ 	.short	0x0000
        /*00e2*/ 	.short	0x0000
        /*00e4*/ 	.byte	0x00, 0xf5, 0x21, 0x00


	//----- nvinfo : EIATTR_SPARSE_MMA_MASK
	.align		4
.L_89:
        /*00e8*/ 	.byte	0x03, 0x50
        /*00ea*/ 	.short	0x0000


	//----- nvinfo : EIATTR_MAXREG_COUNT
	.align		4
        /*00ec*/ 	.byte	0x03, 0x1b
        /*00ee*/ 	.short	0x00ff


	//----- nvinfo : EIATTR_NUM_BARRIERS
	.align		4
        /*00f0*/ 	.byte	0x02, 0x4c
        /*00f2*/ 	.byte	0x01
	.zero		1


	//----- nvinfo : EIATTR_MERCURY_ISA_VERSION
	.align		4
        /*00f4*/ 	.byte	0x03, 0x5f
        /*00f6*/ 	.short	0x0101


	//----- nvinfo : EIATTR_VRC_CTA_INIT_COUNT
	.align		4
        /*00f8*/ 	.byte	0x02, 0x4a
	.zero		1
	.zero		1


	//----- nvinfo : EIATTR_EXIT_INSTR_OFFSETS
	.align		4
        /*00fc*/ 	.byte	0x04, 0x1c
        /*00fe*/ 	.short	(.L_91 - .L_90)


	//   ....[0]....
.L_90:
        /*0100*/ 	.word	0x00000120


	//   ....[1]....
        /*0104*/ 	.word	0x00000690


	//----- nvinfo : EIATTR_CBANK_PARAM_SIZE
	.align		4
.L_91:
        /*0108*/ 	.byte	0x03, 0x19
        /*010a*/ 	.short	0x004c


	//----- nvinfo : EIATTR_PARAM_CBANK
	.align		4
        /*010c*/ 	.byte	0x04, 0x0a
        /*010e*/ 	.short	(.L_93 - .L_92)
	.align		4
.L_92:
        /*0110*/ 	.word	index@(.nv.constant0._Z15diff_gpu_2d_s2dPdPKddddiiiiiiiii)
        /*0114*/ 	.short	0x0380
        /*0116*/ 	.short	0x004c


	//----- nvinfo : EIATTR_SW_WAR
	.align		4
.L_93:
        /*0118*/ 	.byte	0x04, 0x36
        /*011a*/ 	.short	(.L_95 - .L_94)
.L_94:
        /*011c*/ 	.word	0x00000008
.L_95:


//--------------------- .nv.info._Z11diff_gpu_3dPdPKddddiiiiiiii --------------------------
	.section	.nv.info._Z11diff_gpu_3dPdPKddddiiiiiiii,"",@"SHT_CUDA_INFO"
	.sectionflags	@""
	.align	4


	//----- nvinfo : EIATTR_CUDA_API_VERSION
	.align		4
        /*0000*/ 	.byte	0x04, 0x37
        /*0002*/ 	.short	(.L_97 - .L_96)
.L_96:
        /*0004*/ 	.word	0x00000082


	//----- nvinfo : EIATTR_KPARAM_INFO
	.align		4
.L_97:
        /*0008*/ 	.byte	0x04, 0x17
        /*000a*/ 	.short	(.L_99 - .L_98)
.L_98:
        /*000c*/ 	.word	0x00000000
        /*0010*/ 	.short	0x000c
        /*0012*/ 	.short	0x0044
        /*0014*/ 	.byte	0x00, 0xf0, 0x11, 0x00


	//----- nvinfo : EIATTR_KPARAM_INFO
	.align		4
.L_99:
        /*0018*/ 	.byte	0x04, 0x17
        /*001a*/ 	.short	(.L_101 - .L_100)
.L_100:
        /*001c*/ 	.word	0x00000000
        /*0020*/ 	.short	0x000b
        /*0022*/ 	.short	0x0040
        /*0024*/ 	.byte	0x00, 0xf0, 0x11, 0x00


	//----- nvinfo : EIATTR_KPARAM_INFO
	.align		4
.L_101:
        /*0028*/ 	.byte	0x04, 0x17
        /*002a*/ 	.short	(.L_103 - .L_102)
.L_102:
        /*002c*/ 	.word	0x00000000
        /*0030*/ 	.short	0x000a
        /*0032*/ 	.short	0x003c
        /*0034*/ 	.byte	0x00, 0xf0, 0x11, 0x00


	//----- nvinfo : EIATTR_KPARAM_INFO
	.align		4
.L_103:
        /*0038*/ 	.byte	0x04, 0x17
        /*003a*/ 	.short	(.L_105 - .L_104)
.L_104:
        /*003c*/ 	.word	0x00000000
        /*0040*/ 	.short	0x0009
        /*0042*/ 	.short	0x0038
        /*0044*/ 	.byte	0x00, 0xf0, 0x11, 0x00


	//----- nvinfo : EIATTR_KPARAM_INFO
	.align		4
.L_105:
        /*0048*/ 	.byte	0x04, 0x17
        /*004a*/ 	.short	(.L_107 - .L_106)
.L_106:
        /*004c*/ 	.word	0x00000000
        /*0050*/ 	.short	0x0008
        /*0052*/ 	.short	0x0034
        /*0054*/ 	.byte	0x00, 0xf0, 0x11, 0x00


	//----- nvinfo : EIATTR_KPARAM_INFO
	.align		4
.L_107:
        /*0058*/ 	.byte	0x04, 0x17
        /*005a*/ 	.short	(.L_109 - .L_108)
.L_108:
        /*005c*/ 	.word	0x00000000
        /*0060*/ 	.short	0x0007
        /*0062*/ 	.short	0x0030
        /*0064*/ 	.byte	0x00, 0xf0, 0x11, 0x00


	//----- nvinfo : EIATTR_KPARAM_INFO
	.align		4
.L_109:
        /*0068*/ 	.byte	0x04, 0x17
        /*006a*/ 	.short	(.L_111 - .L_110)
.L_110:
        /*006c*/ 	.word	0x00000000
        /*0070*/ 	.short	0x0006
        /*0072*/ 	.short	0x002c
        /*0074*/ 	.byte	0x00, 0xf0, 0x11, 0x00


	//----- nvinfo : EIATTR_KPARAM_INFO
	.align		4
.L_111:
        /*0078*/ 	.byte	0x04, 0x17
        /*007a*/ 	.short	(.L_113 - .L_112)
.L_112:
        /*007c*/ 	.word	0x00000000
        /*0080*/ 	.short	0x0005
        /*0082*/ 	.short	0x0028
        /*0084*/ 	.byte	0x00, 0xf0, 0x11, 0x00


	//----- nvinfo : EIATTR_KPARAM_INFO
	.align		4
.L_113:
        /*0088*/ 	.byte	0x04, 0x17
        /*008a*/ 	.short	(.L_115 - .L_114)
.L_114:
        /*008c*/ 	.word	0x00000000
        /*0090*/ 	.short	0x0004
        /*0092*/ 	.short	0x0020
        /*0094*/ 	.byte	0x00, 0xf0, 0x21, 0x00


	//----- nvinfo : EIATTR_KPARAM_INFO
	.align		4
.L_115:
        /*0098*/ 	.byte	0x04, 0x17
        /*009a*/ 	.short	(.L_117 - .L_116)
.L_116:
        /*009c*/ 	.word	0x00000000
        /*00a0*/ 	.short	0x0003
        /*00a2*/ 	.short	0x0018
        /*00a4*/ 	.byte	0x00, 0xf0, 0x21, 0x00


	//----- nvinfo : EIATTR_KPARAM_INFO
	.align		4
.L_117:
        /*00a8*/ 	.byte	0x04, 0x17
        /*00aa*/ 	.short	(.L_119 - .L_118)
.L_118:
        /*00ac*/ 	.word	0x00000000
        /*00b0*/ 	.short	0x0002
        /*00b2*/ 	.short	0x0010
        /*00b4*/ 	.byte	0x00, 0xf0, 0x21, 0x00


	//----- nvinfo : EIATTR_KPARAM_INFO
	.align		4
.L_119:
        /*00b8*/ 	.byte	0x04, 0x17
        /*00ba*/ 	.short	(.L_121 - .L_120)
.L_120:
        /*00bc*/ 	.word	0x00000000
        /*00c0*/ 	.short	0x0001
        /*00c2*/ 	.short	0x0008
        /*00c4*/ 	.byte	0x00, 0xf5, 0x21, 0x00


	//----- nvinfo : EIATTR_KPARAM_INFO
	.align		4
.L_121:
        /*00c8*/ 	.byte	0x04, 0x17
        /*00ca*/ 	.short	(.L_123 - .L_122)
.L_122:
        /*00cc*/ 	.word	0x00000000
        /*00d0*/ 	.short	0x0000
        /*00d2*/ 	.short	0x0000
        /*00d4*/ 	.byte	0x00, 0xf5, 0x21, 0x00


	//----- nvinfo : EIATTR_SPARSE_MMA_MASK
	.align		4
.L_123:
        /*00d8*/ 	.byte	0x03, 0x50
        /*00da*/ 	.short	0x0000


	//----- nvinfo : EIATTR_MAXREG_COUNT
	.align		4
        /*00dc*/ 	.byte	0x03, 0x1b
        /*00de*/ 	.short	0x00ff


	//----- nvinfo : EIATTR_MERCURY_ISA_VERSION
	.align		4
        /*00e0*/ 	.byte	0x03, 0x5f
        /*00e2*/ 	.short	0x0101


	//----- nvinfo : EIATTR_VRC_CTA_INIT_COUNT
	.align		4
        /*00e4*/ 	.byte	0x02, 0x4a
	.zero		1
	.zero		1


	//----- nvinfo : EIATTR_EXIT_INSTR_OFFSETS
	.align		4
        /*00e8*/ 	.byte	0x04, 0x1c
        /*00ea*/ 	.short	(.L_125 - .L_124)


	//   ....[0]....
.L_124:
        /*00ec*/ 	.word	0x00000120


	//   ....[1]....
        /*00f0*/ 	.word	0x00000620


	//----- nvinfo : EIATTR_CBANK_PARAM_SIZE
	.align		4
.L_125:
        /*00f4*/ 	.byte	0x03, 0x19
        /*00f6*/ 	.short	0x0048


	//----- nvinfo : EIATTR_PARAM_CBANK
	.align		4
        /*00f8*/ 	.byte	0x04, 0x0a
        /*00fa*/ 	.short	(.L_127 - .L_126)
	.align		4
.L_126:
        /*00fc*/ 	.word	index@(.nv.constant0._Z11diff_gpu_3dPdPKddddiiiiiiii)
        /*0100*/ 	.short	0x0380
        /*0102*/ 	.short	0x0048


	//----- nvinfo : EIATTR_SW_WAR
	.align		4
.L_127:
        /*0104*/ 	.byte	0x04, 0x36
        /*0106*/ 	.short	(.L_129 - .L_128)
.L_128:
        /*0108*/ 	.word	0x00000008
.L_129:


//--------------------- .nv.info._Z11diff_gpu_2dPdPKddddiiiiiiii --------------------------
	.section	.nv.info._Z11diff_gpu_2dPdPKddddiiiiiiii,"",@"SHT_CUDA_INFO"
	.sectionflags	@""
	.align	4


	//----- nvinfo : EIATTR_CUDA_API_VERSION
	.align		4
        /*0000*/ 	.byte	0x04, 0x37
        /*0002*/ 	.short	(.L_131 - .L_130)
.L_130:
        /*0004*/ 	.word	0x00000082


	//----- nvinfo : EIATTR_KPARAM_INFO
	.align		4
.L_131:
        /*0008*/ 	.byte	0x04, 0x17
        /*000a*/ 	.short	(.L_133 - .L_132)
.L_132:
        /*000c*/ 	.word	0x00000000
        /*0010*/ 	.short	0x000c
        /*0012*/ 	.short	0x0044
        /*0014*/ 	.byte	0x00, 0xf0, 0x11, 0x00


	//----- nvinfo : EIATTR_KPARAM_INFO
	.align		4
.L_133:
        /*0018*/ 	.byte	0x04, 0x17
        /*001a*/ 	.short	(.L_135 - .L_134)
.L_134:
        /*001c*/ 	.word	0x00000000
        /*0020*/ 	.short	0x000b
        /*0022*/ 	.short	0x0040
        /*0024*/ 	.byte	0x00, 0xf0, 0x11, 0x00


	//----- nvinfo : EIATTR_KPARAM_INFO
	.align		4
.L_135:
        /*0028*/ 	.byte	0x04, 0x17
        /*002a*/ 	.short	(.L_137 - .L_136)
.L_136:
        /*002c*/ 	.word	0x00000000
        /*0030*/ 	.short	0x000a
        /*0032*/ 	.short	0x003c
        /*0034*/ 	.byte	0x00, 0xf0, 0x11, 0x00


	//----- nvinfo : EIATTR_KPARAM_INFO
	.align		4
.L_137:
        /*0038*/ 	.byte	0x04, 0x17
        /*003a*/ 	.short	(.L_139 - .L_138)
.L_138:
        /*003c*/ 	.word	0x00000000
        /*0040*/ 	.short	0x0009
        /*0042*/ 	.short	0x0038
        /*0044*/ 	.byte	0x00, 0xf0, 0x11, 0x00


	//----- nvinfo : EIATTR_KPARAM_INFO
	.align		4
.L_139:
        /*0048*/ 	.byte	0x04, 0x17
        /*004a*/ 	.short	(.L_141 - .L_140)
.L_140:
        /*004c*/ 	.word	0x00000000
        /*0050*/ 	.short	0x0008
        /*0052*/ 	.short	0x0034
        /*0054*/ 	.byte	0x00, 0xf0, 0x11, 0x00


	//----- nvinfo : EIATTR_KPARAM_INFO
	.align		4
.L_141:
        /*0058*/ 	.byte	0x04, 0x17
        /*005a*/ 	.short	(.L_143 - .L_142)
.L_142:
        /*005c*/ 	.word	0x00000000
        /*0060*/ 	.short	0x0007
        /*0062*/ 	.short	0x0030
        /*0064*/ 	.byte	0x00, 0xf0, 0x11, 0x00


	//----- nvinfo : EIATTR_KPARAM_INFO
	.align		4
.L_143:
        /*0068*/ 	.byte	0x04, 0x17
        /*006a*/ 	.short	(.L_145 - .L_144)
.L_144:
        /*006c*/ 	.word	0x00000000
        /*0070*/ 	.short	0x0006
        /*0072*/ 	.short	0x002c
        /*0074*/ 	.byte	0x00, 0xf0, 0x11, 0x00


	//----- nvinfo : EIATTR_KPARAM_INFO
	.align		4
.L_145:
        /*0078*/ 	.byte	0x04, 0x17
        /*007a*/ 	.short	(.L_147 - .L_146)
.L_146:
        /*007c*/ 	.word	0x00000000
        /*0080*/ 	.short	0x0005
        /*0082*/ 	.short	0x0028
        /*0084*/ 	.byte	0x00, 0xf0, 0x11, 0x00


	//----- nvinfo : EIATTR_KPARAM_INFO
	.align		4
.L_147:
        /*0088*/ 	.byte	0x04, 0x17
        /*008a*/ 	.short	(.L_149 - .L_148)
.L_148:
        /*008c*/ 	.word	0x00000000
        /*0090*/ 	.short	0x0004
        /*0092*/ 	.short	0x0020
        /*0094*/ 	.byte	0x00, 0xf0, 0x21, 0x00


	//----- nvinfo : EIATTR_KPARAM_INFO
	.align		4
.L_149:
        /*0098*/ 	.byte	0x04, 0x17
        /*009a*/ 	.short	(.L_151 - .L_150)
.L_150:
        /*009c*/ 	.word	0x00000000
        /*00a0*/ 	.short	0x0003
        /*00a2*/ 	.short	0x0018
        /*00a4*/ 	.byte	0x00, 0xf0, 0x21, 0x00


	//----- nvinfo : EIATTR_KPARAM_INFO
	.align		4
.L_151:
        /*00a8*/ 	.byte	0x04, 0x17
        /*00aa*/ 	.short	(.L_153 - .L_152)
.L_152:
        /*00ac*/ 	.word	0x00000000
        /*00b0*/ 	.short	0x0002
        /*00b2*/ 	.short	0x0010
        /*00b4*/ 	.byte	0x00, 0xf0, 0x21, 0x00


	//----- nvinfo : EIATTR_KPARAM_INFO
	.align		4
.L_153:
        /*00b8*/ 	.byte	0x04, 0x17
        /*00ba*/ 	.short	(.L_155 - .L_154)
.L_154:
        /*00bc*/ 	.word	0x00000000
        /*00c0*/ 	.short	0x0001
        /*00c2*/ 	.short	0x0008
        /*00c4*/ 	.byte	0x00, 0xf5, 0x21, 0x00


	//----- nvinfo : EIATTR_KPARAM_INFO
	.align		4
.L_155:
        /*00c8*/ 	.byte	0x04, 0x17
        /*00ca*/ 	.short	(.L_157 - .L_156)
.L_156:
        /*00cc*/ 	.word	0x00000000
        /*00d0*/ 	.short	0x0000
        /*00d2*/ 	.short	0x0000
        /*00d4*/ 	.byte	0x00, 0xf5, 0x21, 0x00


	//----- nvinfo : EIATTR_SPARSE_MMA_MASK
	.align		4
.L_157:
        /*00d8*/ 	.byte	0x03, 0x50
        /*00da*/ 	.short	0x0000


	//----- nvinfo : EIATTR_MAXREG_COUNT
	.align		4
        /*00dc*/ 	.byte	0x03, 0x1b
        /*00de*/ 	.short	0x00ff


	//----- nvinfo : EIATTR_MERCURY_ISA_VERSION
	.align		4
        /*00e0*/ 	.byte	0x03, 0x5f
        /*00e2*/ 	.short	0x0101


	//----- nvinfo : EIATTR_VRC_CTA_INIT_COUNT
	.align		4
        /*00e4*/ 	.byte	0x02, 0x4a
	.zero		1
	.zero		1


	//----- nvinfo : EIATTR_EXIT_INSTR_OFFSETS
	.align		4
        /*00e8*/ 	.byte	0x04, 0x1c
        /*00ea*/ 	.short	(.L_159 - .L_158)


	//   ....[0]....
.L_158:
        /*00ec*/ 	.word	0x00000120


	//   ....[1]....
        /*00f0*/ 	.word	0x000004b0


	//----- nvinfo : EIATTR_CBANK_PARAM_SIZE
	.align		4
.L_159:
        /*00f4*/ 	.byte	0x03, 0x19
        /*00f6*/ 	.short	0x0048


	//----- nvinfo : EIATTR_PARAM_CBANK
	.align		4
        /*00f8*/ 	.byte	0x04, 0x0a
        /*00fa*/ 	.short	(.L_161 - .L_160)
	.align		4
.L_160:
        /*00fc*/ 	.word	index@(.nv.constant0._Z11diff_gpu_2dPdPKddddiiiiiiii)
        /*0100*/ 	.short	0x0380
        /*0102*/ 	.short	0x0048


	//----- nvinfo : EIATTR_SW_WAR
	.align		4
.L_161:
        /*0104*/ 	.byte	0x04, 0x36
        /*0106*/ 	.short	(.L_163 - .L_162)
.L_162:
        /*0108*/ 	.word	0x00000008
.L_163:


//--------------------- .nv.callgraph             --------------------------
	.section	.nv.callgraph,"",@"SHT_CUDA_CALLGRAPH"
	.align	4
	.sectionentsize	8
	.align		4
        /*0000*/ 	.word	0x00000000
	.align		4
        /*0004*/ 	.word	0xffffffff
	.align		4
        /*0008*/ 	.word	0x00000000
	.align		4
        /*000c*/ 	.word	0xfffffffe
	.align		4
        /*0010*/ 	.word	0x00000000
	.align		4
        /*0014*/ 	.word	0xfffffffd
	.align		4
        /*0018*/ 	.word	0x00000000
	.align		4
        /*001c*/ 	.word	0xfffffffc


//--------------------- .text._Z15diff_gpu_3d_s2dPdPKddddiiiiiiiii --------------------------
	.section	.text._Z15diff_gpu_3d_s2dPdPKddddiiiiiiiii,"ax",@progbits
	.align	128
        .global         _Z15diff_gpu_3d_s2dPdPKddddiiiiiiiii
        .type           _Z15diff_gpu_3d_s2dPdPKddddiiiiiiiii,@function
        .size           _Z15diff_gpu_3d_s2dPdPKddddiiiiiiiii,(.L_x_5 - _Z15diff_gpu_3d_s2dPdPKddddiiiiiiiii)
        .other          _Z15diff_gpu_3d_s2dPdPKddddiiiiiiiii,@"STO_CUDA_ENTRY STV_DEFAULT"
_Z15diff_gpu_3d_s2dPdPKddddiiiiiiiii:
.text._Z15diff_gpu_3d_s2dPdPKddddiiiiiiiii:
[----:B------:R-:W-:Y:S01]  /*0000*/  LDC R1, c[0x0][0x37c] ;  /* 0x0000df00ff017b82 */ /* 0x000fe20000000800 */
[----:B------:R-:W0:Y:S07]  /*0010*/  S2R R8, SR_TID.Y ;  /* 0x0000000000087919 */ /* 0x000e2e0000002200 */
[----:B------:R-:W1:Y:S01]  /*0020*/  S2UR UR5, SR_CTAID.Y ;  /* 0x00000000000579c3 */ /* 0x000e620000002600 */
[----:B------:R-:W2:Y:S01]  /*0030*/  LDCU UR8, c[0x0][0x360] ;  /* 0x00006c00ff0877ac */ /* 0x000ea20008000800 */
[----:B------:R-:W3:Y:S01]  /*0040*/  S2R R3, SR_TID.X ;  /* 0x0000000000037919 */ /* 0x000ee20000002100 */
[----:B------:R-:W1:Y:S05]  /*0050*/  LDCU UR9, c[0x0][0x364] ;  /* 0x00006c80ff0977ac */ /* 0x000e6a0008000800 */
[----:B------:R-:W2:Y:S08]  /*0060*/  S2UR UR4, SR_CTAID.X ;  /* 0x00000000000479c3 */ /* 0x000eb00000002500 */
[----:B------:R-:W0:Y:S08]  /*0070*/  LDC.64 R6, c[0x0][0x3b0] ;  /* 0x0000ec00ff067b82 */ /* 0x000e300000000a00 */
[----:B------:R-:W3:Y:S01]  /*0080*/  LDC.64 R4, c[0x0][0x3a8] ;  /* 0x0000ea00ff047b82 */ /* 0x000ee20000000a00 */
[----:B-1----:R-:W-:-:S02]  /*0090*/  UIMAD UR5, UR5, UR9, URZ ;  /* 0x00000009050572a4 */ /* 0x002fc4000f8e02ff */
[----:B--2---:R-:W-:-:S04]  /*00a0*/  UIMAD UR4, UR4, UR8, URZ ;  /* 0x00000008040472a4 */ /* 0x004fc8000f8e02ff */
[----:B0-----:R-:W-:-:S04]  /*00b0*/  IADD3 R9, PT, PT, R6, UR5, R8 ;  /* 0x0000000506097c10 */ /* 0x001fc8000fffe008 */
[----:B------:R-:W-:Y:S02]  /*00c0*/  ISETP.GE.AND P0, PT, R9, R7, PT ;  /* 0x000000070900720c */ /* 0x000fe40003f06270 */
[----:B---3--:R-:W-:-:S04]  /*00d0*/  IADD3 R0, PT, PT, R4, UR4, R3 ;  /* 0x0000000404007c10 */ /* 0x008fc8000fffe003 */
[----:B------:R-:W-:-:S13]  /*00e0*/  ISETP.GE.OR P0, PT, R0, R5, P0 ;  /* 0x000000050000720c */ /* 0x000fda0000706670 */
[----:B------:R-:W-:Y:S05]  /*00f0*/  @P0 EXIT ;  /* 0x000000000000094d */ /* 0x000fea0003800000 */
[----:B------:R-:W0:Y:S02]  /*0100*/  LDC.64 R26, c[0x0][0x3b8] ;  /* 0x0000ee00ff1a7b82 */ /* 0x000e240000000a00 */
[----:B0-----:R-:W-:-:S13]  /*0110*/  ISETP.GE.AND P0, PT, R26, R27, PT ;  /* 0x0000001b1a00720c */ /* 0x001fda0003f06270 */
[----:B------:R-:W-:Y:S05]  /*0120*/  @P0 EXIT ;  /* 0x000000000000094d */ /* 0x000fea0003800000 */
[----:B------:R-:W0:Y:S01]  /*0130*/  LDC R11, c[0x0][0x3c8] ;  /* 0x0000f200ff0b7b82 */ /* 0x000e220000000800 */
[----:B------:R-:W-:Y:S01]  /*0140*/  UMOV UR4, 0x400 ;  /* 0x0000040000047882 */ /* 0x000fe20000000000 */
[----:B------:R-:W-:Y:S01]  /*0150*/  IMAD.IADD R27, R26, 0x1, -R27 ;  /* 0x000000011a1b7824 */ /* 0x000fe200078e0a1b */
[----:B------:R-:W1:Y:S01]  /*0160*/  LDCU.64 UR6, c[0x0][0x358] ;  /* 0x00006b00ff0677ac */ /* 0x000e620008000a00 */
[----:B------:R-:W2:Y:S04]  /*0170*/  LDCU UR16, c[0x0][0x3c8] ;  /* 0x00007900ff1077ac */ /* 0x000ea80008000800 */
[----:B------:R-:W3:Y:S01]  /*0180*/  S2UR UR5, SR_CgaCtaId ;  /* 0x00000000000579c3 */ /* 0x000ee20000008800 */
[----:B------:R-:W4:Y:S01]  /*0190*/  LDCU.64 UR10, c[0x0][0x3a0] ;  /* 0x00007400ff0a77ac */ /* 0x000f220008000a00 */
[----:B------:R-:W0:Y:S06]  /*01a0*/  LDCU.128 UR12, c[0x0][0x390] ;  /* 0x00007200ff0c77ac */ /* 0x000e2c0008000c00 */
[----:B------:R-:W5:Y:S01]  /*01b0*/  LDC.64 R24, c[0x0][0x3c0] ;  /* 0x0000f000ff187b82 */ /* 0x000f620000000a00 */
[----:B0-----:R-:W-:-:S02]  /*01c0*/  LEA R7, R11, UR8, 0x1 ;  /* 0x000000080b077c11 */ /* 0x001fc4000f8e08ff */
[-C--:B------:R-:W-:Y:S02]  /*01d0*/  IADD3 R2, PT, PT, R3, R11.reuse, RZ ;  /* 0x0000000b03027210 */ /* 0x080fe40007ffe0ff */
[C---:B------:R-:W-:Y:S02]  /*01e0*/  IADD3 R4, PT, PT, R8.reuse, R11, RZ ;  /* 0x0000000b08047210 */ /* 0x040fe40007ffe0ff */
[----:B------:R-:W-:Y:S01]  /*01f0*/  IADD3 R5, PT, PT, -R11, UR9, RZ ;  /* 0x000000090b057c10 */ /* 0x000fe2000fffe1ff */
[----:B---3--:R-:W-:Y:S02]  /*0200*/  ULEA UR4, UR5, UR4, 0x18 ;  /* 0x0000000405047291 */ /* 0x008fe4000f8ec0ff */
[----:B------:R-:W-:Y:S01]  /*0210*/  IMAD R4, R7, R4, R2 ;  /* 0x0000000407047224 */ /* 0x000fe200078e0202 */
[----:B------:R-:W-:Y:S02]  /*0220*/  ISETP.GE.U32.AND P1, PT, R8, R5, PT ;  /* 0x000000050800720c */ /* 0x000fe40003f26070 */
[----:B------:R-:W-:Y:S01]  /*0230*/  IADD3 R6, PT, PT, -R11, UR8, RZ ;  /* 0x000000080b067c10 */ /* 0x000fe2000fffe1ff */
[----:B------:R-:W-:Y:S01]  /*0240*/  IMAD R5, R7, -0x3, R4 ;  /* 0xfffffffd07057824 */ /* 0x000fe200078e0204 */
[----:B------:R-:W-:-:S02]  /*0250*/  LEA R4, R4, UR4, 0x3 ;  /* 0x0000000404047c11 */ /* 0x000fc4000f8e18ff */
[----:B------:R-:W-:Y:S01]  /*0260*/  ISETP.GE.AND P0, PT, R8, R11, PT ;  /* 0x0000000b0800720c */ /* 0x000fe20003f06270 */
[CCC-:B-----5:R-:W-:Y:S01]  /*0270*/  IMAD R11, R26.reuse, R25.reuse, R0.reuse ;  /* 0x000000191a0b7224 */ /* 0x1e0fe200078e0200 */
[----:B------:R-:W-:Y:S01]  /*0280*/  LEA R5, R5, UR4, 0x3 ;  /* 0x0000000405057c11 */ /* 0x000fe2000f8e18ff */
[CC--:B------:R-:W-:Y:S01]  /*0290*/  IMAD R0, R9.reuse, R24.reuse, R0 ;  /* 0x0000001809007224 */ /* 0x0c0fe200078e0200 */
[----:B------:R-:W-:Y:S01]  /*02a0*/  IADD3 R2, PT, PT, R26, -0x3, RZ ;  /* 0xfffffffd1a027810 */ /* 0x000fe20007ffe0ff */
[--C-:B------:R-:W-:Y:S01]  /*02b0*/  IMAD R28, R9, R24, R11.reuse ;  /* 0x00000018091c7224 */ /* 0x100fe200078e020b */
[----:B------:R-:W-:Y:S01]  /*02c0*/  ISETP.GE.U32.AND P2, PT, R3, R6, PT ;  /* 0x000000060300720c */ /* 0x000fe20003f46070 */
[----:B------:R-:W-:Y:S01]  /*02d0*/  VIADD R6, R9, 0xfffffffd ;  /* 0xfffffffd09067836 */ /* 0x000fe20000000000 */
[C---:B------:R-:W-:Y:S01]  /*02e0*/  LEA R22, R7.reuse, R4, 0x3 ;  /* 0x0000000407167211 */ /* 0x040fe200078e18ff */
[----:B------:R-:W-:Y:S01]  /*02f0*/  IMAD R0, R2, R25, R0 ;  /* 0x0000001902007224 */ /* 0x000fe200078e0200 */
[----:B------:R-:W-:Y:S01]  /*0300*/  LEA R23, R7, R5, 0x3 ;  /* 0x0000000507177211 */ /* 0x000fe200078e18ff */
[----:B------:R-:W-:-:S02]  /*0310*/  IMAD R2, R6, R24, R11 ;  /* 0x0000001806027224 */ /* 0x000fc400078e020b */
[----:B------:R-:W-:Y:S01]  /*0320*/  IMAD R24, R24, 0x3, RZ ;  /* 0x0000000318187824 */ /* 0x000fe200078e02ff */
[C---:B------:R-:W-:Y:S01]  /*0330*/  LEA R6, R7.reuse, R23, 0x3 ;  /* 0x0000001707067211 */ /* 0x040fe200078e18ff */
[C---:B------:R-:W-:Y:S02]  /*0340*/  IMAD R25, R7.reuse, 0x18, R4 ;  /* 0x0000001807197824 */ /* 0x040fe400078e0204 */
[----:B-12-4-:R-:W-:-:S07]  /*0350*/  IMAD R26, R7, 0x8, R22 ;  /* 0x00000008071a7824 */ /* 0x016fce00078e0216 */
.L_x_0:
[----:B0-----:R-:W0:Y:S01]  /*0360*/  LDC.64 R16, c[0x0][0x388] ;  /* 0x0000e200ff107b82 */ /* 0x001e220000000a00 */
[----:B------:R-:W-:-:S07]  /*0370*/  ISETP.GE.AND P3, PT, R3, UR16, PT ;  /* 0x0000001003007c0c */ /* 0x000fce000bf66270 */
[----:B------:R-:W1:Y:S01]  /*0380*/  LDC R7, c[0x0][0x3c4] ;  /* 0x0000f100ff077b82 */ /* 0x000e620000000800 */
[----:B0-----:R-:W-:-:S04]  /*0390*/  IMAD.WIDE R18, R28, 0x8, R16 ;  /* 0x000000081c127825 */ /* 0x001fc800078e0210 */
[----:B------:R-:W-:Y:S01]  /*03a0*/  @!P0 IMAD.WIDE R20, R2, 0x8, R16 ;  /* 0x0000000802148825 */ /* 0x000fe200078e0210 */
[----:B------:R-:W2:Y:S03]  /*03b0*/  LDG.E.64.CONSTANT R12, desc[UR6][R18.64] ;  /* 0x00000006120c7981 */ /* 0x000ea6000c1e9b00 */
[----:B------:R-:W-:Y:S01]  /*03c0*/  @P1 IMAD.WIDE R10, R24, 0x8, R18 ;  /* 0x00000008180a1825 */ /* 0x000fe200078e0212 */
[----:B------:R-:W3:Y:S04]  /*03d0*/  @!P3 LDG.E.64.CONSTANT R8, desc[UR6][R18.64+-0x18] ;  /* 0xffffe8061208b981 */ /* 0x000ee8000c1e9b00 */
[----:B------:R-:W4:Y:S04]  /*03e0*/  @!P0 LDG.E.64.CONSTANT R20, desc[UR6][R20.64] ;  /* 0x0000000614148981 */ /* 0x000f28000c1e9b00 */
[----:B------:R-:W5:Y:S01]  /*03f0*/  @P1 LDG.E.64.CONSTANT R10, desc[UR6][R10.64] ;  /* 0x000000060a0a1981 */ /* 0x000f62000c1e9b00 */
[----:B------:R-:W-:-:S04]  /*0400*/  IMAD.WIDE R16, R0, 0x8, R16 ;  /* 0x0000000800107825 */ /* 0x000fc800078e0210 */
[C---:B-1----:R-:W-:Y:S02]  /*0410*/  IMAD.WIDE R14, R7.reuse, 0x8, R18 ;  /* 0x00000008070e7825 */ /* 0x042fe400078e0212 */
[----:B------:R-:W3:Y:S04]  /*0420*/  @P2 LDG.E.64.CONSTANT R18, desc[UR6][R18.64+0x18] ;  /* 0x0000180612122981 */ /* 0x000ee8000c1e9b00 */
[----:B--2---:R0:W-:Y:S02]  /*0430*/  STS.64 [R4], R12 ;  /* 0x0000000c04007388 */ /* 0x0041e40000000a00 */
[C---:B0-----:R-:W-:Y:S02]  /*0440*/  IMAD.WIDE R12, R7.reuse, 0x8, R16 ;  /* 0x00000008070c7825 */ /* 0x041fe400078e0210 */
[----:B----4-:R0:W-:Y:S04]  /*0450*/  @!P0 STS.64 [R5], R20 ;  /* 0x0000001405008388 */ /* 0x0101e80000000a00 */
[----:B-----5:R1:W-:Y:S04]  /*0460*/  @P1 STS.64 [R25], R10 ;  /* 0x0000000a19001388 */ /* 0x0203e80000000a00 */
[----:B---3--:R2:W-:Y:S01]  /*0470*/  @!P3 STS.64 [R4+-0x18], R8 ;  /* 0xffffe8080400b388 */ /* 0x0085e20000000a00 */
[----:B0-----:R-:W-:-:S03]  /*0480*/  IMAD.WIDE R20, R7, 0x8, R12 ;  /* 0x0000000807147825 */ /* 0x001fc600078e020c */
[----:B------:R-:W3:Y:S04]  /*0490*/  LDG.E.64.CONSTANT R16, desc[UR6][R16.64] ;  /* 0x0000000610107981 */ /* 0x000ee8000c1e9b00 */
[----:B-1----:R-:W4:Y:S04]  /*04a0*/  LDG.E.64.CONSTANT R10, desc[UR6][R20.64] ;  /* 0x00000006140a7981 */ /* 0x002f28000c1e9b00 */
[----:B--2---:R0:W4:Y:S04]  /*04b0*/  LDG.E.64.CONSTANT R8, desc[UR6][R14.64] ;  /* 0x000000060e087981 */ /* 0x004128000c1e9b00 */
[----:B------:R-:W2:Y:S01]  /*04c0*/  LDG.E.64.CONSTANT R12, desc[UR6][R12.64] ;  /* 0x000000060c0c7981 */ /* 0x000ea2000c1e9b00 */
[----:B0-----:R-:W-:-:S05]  /*04d0*/  IMAD.WIDE R14, R7, 0x8, R14 ;  /* 0x00000008070e7825 */ /* 0x001fca00078e020e */
[----:B------:R0:W2:Y:S04]  /*04e0*/  LDG.E.64.CONSTANT R20, desc[UR6][R14.64] ;  /* 0x000000060e147981 */ /* 0x0000a8000c1e9b00 */
[----:B------:R-:W-:Y:S01]  /*04f0*/  @P2 STS.64 [R4+0x18], R18 ;  /* 0x0000181204002388 */ /* 0x000fe20000000a00 */
[----:B------:R-:W-:Y:S06]  /*0500*/  BAR.SYNC.DEFER_BLOCKING 0x0 ;  /* 0x0000000000007b1d */ /* 0x000fec0000010000 */
[----:B------:R-:W-:Y:S01]  /*0510*/  UMOV UR4, 0x1c71c71c ;  /* 0x1c71c71c00047882 */ /* 0x000fe20000000000 */
[----:B------:R-:W-:Y:S01]  /*0520*/  UMOV UR5, 0x3f5c71c7 ;  /* 0x3f5c71c700057882 */ /* 0x000fe20000000000 */
[----:B------:R-:W-:Y:S01]  /*0530*/  LDS.64 R18, [R25] ;  /* 0x0000000019127984 */ /* 0x000fe20000000a00 */
[----:B----4-:R-:W-:Y:S01]  /*0540*/  DADD R8, R10, R8 ;  /* 0x000000000a087229 */ /* 0x010fe20000000008 */
[----:B------:R-:W-:-:S02]  /*0550*/  IMAD.WIDE R10, R7, 0x8, R14 ;  /* 0x00000008070a7825 */ /* 0x000fc400078e020e */
[----:B0-----:R-:W-:Y:S04]  /*0560*/  LDS.64 R14, [R4+-0x18] ;  /* 0xffffe800040e7984 */ /* 0x001fe80000000a00 */
[----:B------:R-:W3:Y:S01]  /*0570*/  LDG.E.64.CONSTANT R10, desc[UR6][R10.64] ;  /* 0x000000060a0a7981 */ /* 0x000ee2000c1e9b00 */
[----:B--2---:R-:W-:-:S03]  /*0580*/  DADD R20, R12, R20 ;  /* 0x000000000c147229 */ /* 0x004fc60000000014 */
[----:B------:R-:W0:Y:S02]  /*0590*/  LDS.64 R12, [R4+0x18] ;  /* 0x00001800040c7984 */ /* 0x000e240000000a00 */
[----:B0-----:R-:W-:Y:S02]  /*05a0*/  DADD R12, R14, R12 ;  /* 0x000000000e0c7229 */ /* 0x001fe4000000000c */
[----:B------:R-:W-:Y:S01]  /*05b0*/  LDS.64 R14, [R4+0x10] ;  /* 0x00001000040e7984 */ /* 0x000fe20000000a00 */
[----:B------:R-:W-:Y:S02]  /*05c0*/  DMUL R20, R20, 0.09375 ;  /* 0x3fb8000014147828 */ /* 0x000fe40000000000 */
[----:B---3--:R-:W-:Y:S01]  /*05d0*/  DADD R10, R16, R10 ;  /* 0x00000000100a7229 */ /* 0x008fe2000000000a */
[----:B------:R-:W0:Y:S02]  /*05e0*/  LDS.64 R16, [R4+-0x10] ;  /* 0xfffff00004107984 */ /* 0x000e240000000a00 */
[----:B0-----:R-:W-:-:S02]  /*05f0*/  DADD R14, R16, R14 ;  /* 0x00000000100e7229 */ /* 0x001fc4000000000e */
[----:B------:R-:W-:Y:S06]  /*0600*/  LDS.64 R16, [R23] ;  /* 0x0000000017107984 */ /* 0x000fec0000000a00 */
[----:B------:R-:W-:-:S08]  /*0610*/  DMUL R14, R14, 0.09375 ;  /* 0x3fb800000e0e7828 */ /* 0x000fd00000000000 */
[----:B------:R-:W-:Y:S02]  /*0620*/  DFMA R12, R12, UR4, -R14 ;  /* 0x000000040c0c7c2b */ /* 0x000fe4000800080e */
[----:B------:R-:W0:Y:S01]  /*0630*/  LDS.64 R14, [R26] ;  /* 0x000000001a0e7984 */ /* 0x000e220000000a00 */
[----:B------:R-:W-:Y:S02]  /*0640*/  DFMA R10, R10, UR4, -R20 ;  /* 0x000000040a0a7c2b */ /* 0x000fe40008000814 */
[----:B0-----:R-:W-:Y:S01]  /*0650*/  DADD R14, R16, R14 ;  /* 0x00000000100e7229 */ /* 0x001fe2000000000e */
[----:B------:R-:W0:Y:S05]  /*0660*/  LDS.64 R16, [R5] ;  /* 0x0000000005107984 */ /* 0x000e2a0000000a00 */
[----:B------:R-:W-:-:S02]  /*0670*/  DFMA R8, R8, 1.359375, R10 ;  /* 0x3ff5c0000808782b */ /* 0x000fc4000000000a */
[----:B------:R-:W-:Y:S02]  /*0680*/  DMUL R14, R14, 0.09375 ;  /* 0x3fb800000e0e7828 */ /* 0x000fe40000000000 */
[----:B0-----:R-:W-:Y:S01]  /*0690*/  DADD R10, R16, R18 ;  /* 0x00000000100a7229 */ /* 0x001fe20000000012 */
[----:B------:R-:W-:Y:S04]  /*06a0*/  LDS.64 R18, [R4+-0x8] ;  /* 0xfffff80004127984 */ /* 0x000fe80000000a00 */
[----:B------:R-:W0:Y:S03]  /*06b0*/  LDS.64 R16, [R4+0x8] ;  /* 0x0000080004107984 */ /* 0x000e260000000a00 */
[----:B------:R-:W-:Y:S01]  /*06c0*/  DFMA R10, R10, UR4, -R14 ;  /* 0x000000040a0a7c2b */ /* 0x000fe2000800080e */
[----:B------:R-:W-:Y:S01]  /*06d0*/  LDS.64 R14, [R22] ;  /* 0x00000000160e7984 */ /* 0x000fe20000000a00 */
[----:B0-----:R-:W-:-:S03]  /*06e0*/  DADD R18, R18, R16 ;  /* 0x0000000012127229 */ /* 0x001fc60000000010 */
[----:B------:R-:W0:Y:S05]  /*06f0*/  LDS.64 R16, [R6] ;  /* 0x0000000006107984 */ /* 0x000e2a0000000a00 */
[----:B------:R-:W-:Y:S01]  /*0700*/  DFMA R18, R18, 1.359375, R12 ;  /* 0x3ff5c0001212782b */ /* 0x000fe2000000000c */
[----:B------:R-:W1:Y:S02]  /*0710*/  LDC.64 R12, c[0x0][0x380] ;  /* 0x0000e000ff0c7b82 */ /* 0x000e640000000a00 */
[----:B-1----:R-:W-:Y:S01]  /*0720*/  IMAD.WIDE R12, R28, 0x8, R12 ;  /* 0x000000081c0c7825 */ /* 0x002fe200078e020c */
[----:B0-----:R-:W-:-:S04]  /*0730*/  DADD R16, R16, R14 ;  /* 0x0000000010107229 */ /* 0x001fc8000000000e */
[----:B------:R-:W2:Y:S04]  /*0740*/  LDG.E.64 R14, desc[UR6][R12.64] ;  /* 0x000000060c0e7981 */ /* 0x000ea8000c1e1b00 */
[----:B------:R-:W-:Y:S02]  /*0750*/  DFMA R10, R16, 1.359375, R10 ;  /* 0x3ff5c000100a782b */ /* 0x000fe4000000000a */
[----:B------:R-:W0:Y:S01]  /*0760*/  LDS.64 R16, [R4] ;  /* 0x0000000004107984 */ /* 0x000e220000000a00 */
[----:B------:R-:W-:Y:S01]  /*0770*/  UMOV UR4, 0x71c71c72 ;  /* 0x71c71c7200047882 */ /* 0x000fe20000000000 */
[----:B------:R-:W-:Y:S01]  /*0780*/  UMOV UR5, 0x4004471c ;  /* 0x4004471c00057882 */ /* 0x000fe20000000000 */
[----:B------:R-:W-:Y:S01]  /*0790*/  UMOV UR8, 0x9999999a ;  /* 0x9999999a00087882 */ /* 0x000fe20000000000 */
[----:B------:R-:W-:Y:S01]  /*07a0*/  UMOV UR9, 0x3fb99999 ;  /* 0x3fb9999900097882 */ /* 0x000fe20000000000 */
[----:B------:R-:W-:Y:S01]  /*07b0*/  IADD3 R27, PT, PT, R27, 0x1, RZ ;  /* 0x000000011b1b7810 */ /* 0x000fe20007ffe0ff */
[----:B0-----:R-:W-:-:S02]  /*07c0*/  DFMA R10, R16, -UR4, R10 ;  /* 0x80000004100a7c2b */ /* 0x001fc4000800000a */
[----:B------:R-:W-:-:S06]  /*07d0*/  DFMA R18, R16, -UR4, R18 ;  /* 0x8000000410127c2b */ /* 0x000fcc0008000012 */
[----:B------:R-:W-:Y:S02]  /*07e0*/  DMUL R10, R10, UR8 ;  /* 0x000000080a0a7c28 */ /* 0x000fe40008000000 */
[----:B------:R-:W-:Y:S02]  /*07f0*/  DFMA R8, R16, -UR4, R8 ;  /* 0x8000000410087c2b */ /* 0x000fe40008000008 */
[----:B------:R-:W-:-:S04]  /*0800*/  DMUL R18, R18, UR8 ;  /* 0x0000000812127c28 */ /* 0x000fc80008000000 */
[----:B------:R-:W-:Y:S02]  /*0810*/  DMUL R10, R10, UR14 ;  /* 0x0000000e0a0a7c28 */ /* 0x000fe40008000000 */
[----:B------:R-:W-:-:S06]  /*0820*/  DMUL R8, R8, UR8 ;  /* 0x0000000808087c28 */ /* 0x000fcc0008000000 */
[----:B------:R-:W-:Y:S01]  /*0830*/  DFMA R10, R18, UR12, R10 ;  /* 0x0000000c120a7c2b */ /* 0x000fe2000800000a */
[----:B------:R-:W-:-:S07]  /*0840*/  ISETP.NE.AND P3, PT, R27, RZ, PT ;  /* 0x000000ff1b00720c */ /* 0x000fce0003f65270 */
[----:B------:R-:W-:Y:S01]  /*0850*/  DFMA R8, R8, UR10, R10 ;  /* 0x0000000a08087c2b */ /* 0x000fe2000800000a */
[----:B------:R-:W-:Y:S01]  /*0860*/  IMAD.IADD R0, R0, 0x1, R7 ;  /* 0x0000000100007824 */ /* 0x000fe200078e0207 */
[-C--:B------:R-:W-:Y:S02]  /*0870*/  IADD3 R2, PT, PT, R2, R7.reuse, RZ ;  /* 0x0000000702027210 */ /* 0x080fe40007ffe0ff */
[----:B------:R-:W-:-:S04]  /*0880*/  IADD3 R28, PT, PT, R28, R7, RZ ;  /* 0x000000071c1c7210 */ /* 0x000fc80007ffe0ff */
[----:B--2---:R-:W-:-:S07]  /*0890*/  DADD R8, R8, R14 ;  /* 0x0000000008087229 */ /* 0x004fce000000000e */
[----:B------:R0:W-:Y:S01]  /*08a0*/  STG.E.64 desc[UR6][R12.64], R8 ;  /* 0x000000080c007986 */ /* 0x0001e2000c101b06 */
[----:B------:R-:W-:Y:S05]  /*08b0*/  @P3 BRA `(.L_x_0) ;  /* 0xfffffff800a83947 */ /* 0x000fea000383ffff */
[----:B------:R-:W-:Y:S05]  /*08c0*/  EXIT ;  /* 0x000000000000794d */ /* 0x000fea0003800000 */
.L_x_1:
[----:B------:R-:W-:-:S00]  /*08d0*/  BRA `(.L_x_1) ;  /* 0xfffffffc00fc7947 */ /* 0x000fc0000383ffff */
[----:B------:R-:W-:-:S00]  /*08e0*/  NOP ;  /* 0x0000000000007918 */ /* 0x000fc00000000000 */
        /* <DEDUP_REMOVED lines=9> */
.L_x_5:


//--------------------- .text._Z15diff_gpu_2d_s2dPdPKddddiiiiiiiii --------------------------
	.section	.text._Z15diff_gpu_2d_s2dPdPKddddiiiiiiiii,"ax",@progbits
	.align	128
        .global         _Z15diff_gpu_2d_s2dPdPKddddiiiiiiiii
        .type           _Z15diff_gpu_2d_s2dPdPKddddiiiiiiiii,@function
        .size           _Z15diff_gpu_2d_s2dPdPKddddiiiiiiiii,(.L_x_6 - _Z15diff_gpu_2d_s2dPdPKddddiiiiiiiii)
        .other          _Z15diff_gpu_2d_s2dPdPKddddiiiiiiiii,@"STO_CUDA_ENTRY STV_DEFAULT"
_Z15diff_gpu_2d_s2dPdPKddddiiiiiiiii:
.text._Z15diff_gpu_2d_s2dPdPKddddiiiiiiiii:
[----:B------:R-:W-:Y:S01]  /*0000*/  LDC R1, c[0x0][0x37c] ;  /* 0x0000df00ff017b82 */ /* 0x000fe20000000800 */
[----:B------:R-:W0:Y:S07]  /*0010*/  S2R R4, SR_TID.Y ;  /* 0x0000000000047919 */ /* 0x000e2e0000002200 */
[----:B------:R-:W1:Y:S01]  /*0020*/  LDC R15, c[0x0][0x360] ;  /* 0x0000d800ff0f7b82 */ /* 0x000e620000000800 */
[----:B------:R-:W2:Y:S01]  /*0030*/  LDCU.128 UR8, c[0x0][0x3b0] ;  /* 0x00007600ff0877ac */ /* 0x000ea20008000c00 */
[----:B------:R-:W1:Y:S01]  /*0040*/  S2R R0, SR_TID.X ;  /* 0x0000000000007919 */ /* 0x000e620000002100 */
[----:B------:R-:W3:Y:S01]  /*0050*/  LDCU.64 UR6, c[0x0][0x3a8] ;  /* 0x00007500ff0677ac */ /* 0x000ee20008000a00 */
[----:B------:R-:W2:Y:S04]  /*0060*/  S2R R8, SR_CTAID.Z ;  /* 0x0000000000087919 */ /* 0x000ea80000002700 */
[----:B------:R-:W0:Y:S08]  /*0070*/  S2UR UR5, SR_CTAID.Y ;  /* 0x00000000000579c3 */ /* 0x000e300000002600 */
[----:B------:R-:W0:Y:S08]  /*0080*/  LDC R9, c[0x0][0x364] ;  /* 0x0000d900ff097b82 */ /* 0x000e300000000800 */
[----:B------:R-:W1:Y:S01]  /*0090*/  S2UR UR4, SR_CTAID.X ;  /* 0x00000000000479c3 */ /* 0x000e620000002500 */
[----:B--2---:R-:W-:Y:S01]  /*00a0*/  IADD3 R8, PT, PT, R8, UR10, RZ ;  /* 0x0000000a08087c10 */ /* 0x004fe2000fffe0ff */
[----:B0-----:R-:W-:-:S05]  /*00b0*/  IMAD R3, R9, UR5, R4 ;  /* 0x0000000509037c24 */ /* 0x001fca000f8e0204 */
[----:B------:R-:W-:Y:S01]  /*00c0*/  IADD3 R6, PT, PT, R3, UR8, RZ ;  /* 0x0000000803067c10 */ /* 0x000fe2000fffe0ff */
[----:B-1----:R-:W-:-:S03]  /*00d0*/  IMAD R2, R15, UR4, R0 ;  /* 0x000000040f027c24 */ /* 0x002fc6000f8e0200 */
[----:B------:R-:W-:Y:S01]  /*00e0*/  ISETP.GE.AND P0, PT, R6, UR9, PT ;  /* 0x0000000906007c0c */ /* 0x000fe2000bf06270 */
[----:B---3--:R-:W-:-:S05]  /*00f0*/  VIADD R7, R2, UR6 ;  /* 0x0000000602077c36 */ /* 0x008fca0008000000 */
[----:B------:R-:W-:-:S04]  /*0100*/  ISETP.GE.OR P0, PT, R7, UR7, P0 ;  /* 0x0000000707007c0c */ /* 0x000fc80008706670 */
[----:B------:R-:W-:-:S13]  /*0110*/  ISETP.GE.OR P0, PT, R8, UR11, P0 ;  /* 0x0000000b08007c0c */ /* 0x000fda0008706670 */
[----:B------:R-:W-:Y:S05]  /*0120*/  @P0 EXIT ;  /* 0x000000000000094d */ /* 0x000fea0003800000 */
[----:B------:R-:W0:Y:S01]  /*0130*/  LDC.64 R10, c[0x0][0x3c0] ;  /* 0x0000f000ff0a7b82 */ /* 0x000e220000000a00 */
[----:B------:R-:W1:Y:S07]  /*0140*/  LDCU.64 UR6, c[0x0][0x358] ;  /* 0x00006b00ff0677ac */ /* 0x000e6e0008000a00 */
[----:B------:R-:W2:Y:S08]  /*0150*/  LDC R5, c[0x0][0x3c8] ;  /* 0x0000f200ff057b82 */ /* 0x000eb00000000800 */
[----:B------:R-:W3:Y:S08]  /*0160*/  LDC.64 R2, c[0x0][0x388] ;  /* 0x0000e200ff027b82 */ /* 0x000ef00000000a00 */
[----:B------:R-:W4:Y:S01]  /*0170*/  S2UR UR5, SR_CgaCtaId ;  /* 0x00000000000579c3 */ /* 0x000f220000008800 */
[----:B0-----:R-:W-:Y:S01]  /*0180*/  IMAD R19, R6, R10, R7 ;  /* 0x0000000a06137224 */ /* 0x001fe200078e0207 */
[----:B------:R-:W-:Y:S01]  /*0190*/  UMOV UR4, 0x400 ;  /* 0x0000040000047882 */ /* 0x000fe20000000000 */
[----:B------:R-:W0:Y:S02]  /*01a0*/  LDCU.128 UR8, c[0x0][0x390] ;  /* 0x00007200ff0877ac */ /* 0x000e240008000c00 */
[----:B------:R-:W-:-:S02]  /*01b0*/  IMAD R19, R8, R11, R19 ;  /* 0x0000000b08137224 */ /* 0x000fc400078e0213 */
[----:B------:R-:W-:Y:S01]  /*01c0*/  IMAD R8, R10, 0x3, RZ ;  /* 0x000000030a087824 */ /* 0x000fe200078e02ff */
[-C--:B--2---:R-:W-:Y:S01]  /*01d0*/  ISETP.GE.AND P0, PT, R4, R5.reuse, PT ;  /* 0x000000050400720c */ /* 0x084fe20003f06270 */
[----:B------:R-:W-:Y:S01]  /*01e0*/  IMAD.IADD R7, R9, 0x1, -R5 ;  /* 0x0000000109077824 */ /* 0x000fe200078e0a05 */
[----:B------:R-:W-:-:S04]  /*01f0*/  ISETP.GE.AND P2, PT, R0, R5, PT ;  /* 0x000000050000720c */ /* 0x000fc80003f46270 */
[----:B------:R-:W-:Y:S02]  /*0200*/  ISETP.GE.U32.AND P1, PT, R4, R7, PT ;  /* 0x000000070400720c */ /* 0x000fe40003f26070 */
[----:B------:R-:W-:Y:S01]  /*0210*/  IADD3 R7, PT, PT, R15, -R5, RZ ;  /* 0x800000050f077210 */ /* 0x000fe20007ffe0ff */
[----:B---3--:R-:W-:-:S03]  /*0220*/  IMAD.WIDE R20, R19, 0x8, R2 ;  /* 0x0000000813147825 */ /* 0x008fc600078e0202 */
[----:B------:R-:W-:Y:S01]  /*0230*/  ISETP.GE.U32.AND P3, PT, R0, R7, PT ;  /* 0x000000070000720c */ /* 0x000fe20003f66070 */
[----:B------:R-:W-:Y:S01]  /*0240*/  @!P0 IMAD.IADD R17, R19, 0x1, -R8 ;  /* 0x0000000113118824 */ /* 0x000fe200078e0a08 */
[----:B-1----:R-:W2:Y:S03]  /*0250*/  LDG.E.64.CONSTANT R6, desc[UR6][R20.64] ;  /* 0x0000000614067981 */ /* 0x002ea6000c1e9b00 */
[----:B------:R-:W-:Y:S01]  /*0260*/  @!P0 IMAD.WIDE R16, R17, 0x8, R2 ;  /* 0x0000000811108825 */ /* 0x000fe200078e0202 */
[----:B------:R-:W3:Y:S01]  /*0270*/  @!P2 LDG.E.64.CONSTANT R10, desc[UR6][R20.64+-0x18] ;  /* 0xffffe806140aa981 */ /* 0x000ee2000c1e9b00 */
[-C--:B------:R-:W-:Y:S01]  /*0280*/  IADD3 R4, PT, PT, R4, R5.reuse, RZ ;  /* 0x0000000504047210 */ /* 0x080fe20007ffe0ff */
[----:B----4-:R-:W-:Y:S01]  /*0290*/  ULEA UR4, UR5, UR4, 0x18 ;  /* 0x0000000405047291 */ /* 0x010fe2000f8ec0ff */
[----:B------:R-:W-:Y:S01]  /*02a0*/  @P1 IMAD.WIDE R8, R8, 0x8, R20 ;  /* 0x0000000808081825 */ /* 0x000fe200078e0214 */
[----:B------:R-:W-:Y:S01]  /*02b0*/  IADD3 R0, PT, PT, R0, R5, RZ ;  /* 0x0000000500007210 */ /* 0x000fe20007ffe0ff */
[----:B------:R-:W4:Y:S01]  /*02c0*/  @!P0 LDG.E.64.CONSTANT R16, desc[UR6][R16.64] ;  /* 0x0000000610108981 */ /* 0x000f22000c1e9b00 */
[----:B------:R-:W1:Y:S03]  /*02d0*/  LDC.64 R2, c[0x0][0x380] ;  /* 0x0000e000ff027b82 */ /* 0x000e660000000a00 */
[----:B------:R-:W5:Y:S04]  /*02e0*/  @P1 LDG.E.64.CONSTANT R8, desc[UR6][R8.64] ;  /* 0x0000000608081981 */ /* 0x000f68000c1e9b00 */
[----:B------:R0:W3:Y:S01]  /*02f0*/  @P3 LDG.E.64.CONSTANT R12, desc[UR6][R20.64+0x18] ;  /* 0x00001806140c3981 */ /* 0x0000e2000c1e9b00 */
[----:B------:R-:W-:-:S04]  /*0300*/  IMAD R15, R5, 0x2, R15 ;  /* 0x00000002050f7824 */ /* 0x000fc800078e020f */
[----:B------:R-:W-:-:S04]  /*0310*/  IMAD R0, R15, R4, R0 ;  /* 0x000000040f007224 */ /* 0x000fc800078e0200 */
[----:B------:R-:W-:Y:S01]  /*0320*/  IMAD R4, R15, -0x3, R0 ;  /* 0xfffffffd0f047824 */ /* 0x000fe200078e0200 */
[----:B------:R-:W-:-:S04]  /*0330*/  LEA R0, R0, UR4, 0x3 ;  /* 0x0000000400007c11 */ /* 0x000fc8000f8e18ff */
[----:B0-----:R-:W-:Y:S01]  /*0340*/  LEA R20, R4, UR4, 0x3 ;  /* 0x0000000404147c11 */ /* 0x001fe2000f8e18ff */
[----:B------:R-:W-:Y:S02]  /*0350*/  IMAD R29, R15, 0x18, R0 ;  /* 0x000000180f1d7824 */ /* 0x000fe400078e0200 */
[----:B-1----:R-:W-:Y:S01]  /*0360*/  IMAD.WIDE R2, R19, 0x8, R2 ;  /* 0x0000000813027825 */ /* 0x002fe200078e0202 */
[C---:B------:R-:W-:Y:S02]  /*0370*/  LEA R28, R15.reuse, R0, 0x3 ;  /* 0x000000000f1c7211 */ /* 0x040fe400078e18ff */
[----:B------:R-:W-:-:S03]  /*0380*/  LEA R26, R15, R20, 0x3 ;  /* 0x000000140f1a7211 */ /* 0x000fc600078e18ff */
[C---:B------:R-:W-:Y:S01]  /*0390*/  IMAD R27, R15.reuse, 0x8, R28 ;  /* 0x000000080f1b7824 */ /* 0x040fe200078e021c */
[----:B--2---:R-:W-:Y:S04]  /*03a0*/  STS.64 [R0], R6 ;  /* 0x0000000600007388 */ /* 0x004fe80000000a00 */
[----:B----4-:R0:W-:Y:S04]  /*03b0*/  @!P0 STS.64 [R20], R16 ;  /* 0x0000001014008388 */ /* 0x0101e80000000a00 */
[----:B-----5:R-:W-:Y:S04]  /*03c0*/  @P1 STS.64 [R29], R8 ;  /* 0x000000081d001388 */ /* 0x020fe80000000a00 */
[----:B---3--:R-:W-:Y:S04]  /*03d0*/  @!P2 STS.64 [R0+-0x18], R10 ;  /* 0xffffe80a0000a388 */ /* 0x008fe80000000a00 */
[----:B------:R-:W-:Y:S01]  /*03e0*/  @P3 STS.64 [R0+0x18], R12 ;  /* 0x0000180c00003388 */ /* 0x000fe20000000a00 */
[----:B------:R-:W-:Y:S06]  /*03f0*/  BAR.SYNC.DEFER_BLOCKING 0x0 ;  /* 0x0000000000007b1d */ /* 0x000fec0000010000 */
[----:B------:R-:W2:Y:S04]  /*0400*/  LDG.E.64 R4, desc[UR6][R2.64] ;  /* 0x0000000602047981 */ /* 0x000ea8000c1e1b00 */
[----:B------:R-:W-:Y:S04]  /*0410*/  LDS.64 R22, [R0+-0x10] ;  /* 0xfffff00000167984 */ /* 0x000fe80000000a00 */
[----:B------:R-:W1:Y:S04]  /*0420*/  LDS.64 R24, [R0+0x10] ;  /* 0x0000100000187984 */ /* 0x000e680000000a00 */
[----:B------:R-:W-:Y:S04]  /*0430*/  LDS.64 R6, [R27] ;  /* 0x000000001b067984 */ /* 0x000fe80000000a00 */
[----:B------:R-:W3:Y:S01]  /*0440*/  LDS.64 R8, [R26] ;  /* 0x000000001a087984 */ /* 0x000ee20000000a00 */
[----:B0-----:R-:W-:-:S03]  /*0450*/  LEA R16, R15, R26, 0x3 ;  /* 0x0000001a0f107211 */ /* 0x001fc600078e18ff */
[----:B------:R-:W-:Y:S04]  /*0460*/  LDS.64 R10, [R29] ;  /* 0x000000001d0a7984 */ /* 0x000fe80000000a00 */
[----:B------:R-:W0:Y:S04]  /*0470*/  LDS.64 R20, [R20] ;  /* 0x0000000014147984 */ /* 0x000e280000000a00 */
[----:B------:R-:W-:Y:S04]  /*0480*/  LDS.64 R18, [R0+-0x18] ;  /* 0xffffe80000127984 */ /* 0x000fe80000000a00 */
[----:B------:R-:W4:Y:S04]  /*0490*/  LDS.64 R14, [R0+0x18] ;  /* 0x00001800000e7984 */ /* 0x000f280000000a00 */
[----:B------:R-:W-:Y:S04]  /*04a0*/  LDS.64 R16, [R16] ;  /* 0x0000000010107984 */ /* 0x000fe80000000a00 */
[----:B------:R-:W5:Y:S04]  /*04b0*/  LDS.64 R12, [R28] ;  /* 0x000000001c0c7984 */ /* 0x000f680000000a00 */
[----:B------:R-:W-:Y:S01]  /*04c0*/  LDS.64 R26, [R0] ;  /* 0x00000000001a7984 */ /* 0x000fe20000000a00 */
[----:B-1----:R-:W-:-:S02]  /*04d0*/  DADD R22, R22, R24 ;  /* 0x0000000016167229 */ /* 0x002fc40000000018 */
[----:B---3--:R-:W-:Y:S01]  /*04e0*/  DADD R24, R8, R6 ;  /* 0x0000000008187229 */ /* 0x008fe20000000006 */
[----:B------:R-:W-:Y:S04]  /*04f0*/  LDS.64 R8, [R0+-0x8] ;  /* 0xfffff80000087984 */ /* 0x000fe80000000a00 */
[----:B------:R-:W1:Y:S01]  /*0500*/  LDS.64 R6, [R0+0x8] ;  /* 0x0000080000067984 */ /* 0x000e620000000a00 */
[----:B0-----:R-:W-:Y:S02]  /*0510*/  DADD R10, R20, R10 ;  /* 0x00000000140a7229 */ /* 0x001fe4000000000a */
[----:B------:R-:W-:Y:S01]  /*0520*/  DMUL R24, R24, 0.09375 ;  /* 0x3fb8000018187828 */ /* 0x000fe20000000000 */
[----:B------:R-:W-:Y:S01]  /*0530*/  UMOV UR4, 0x1c71c71c ;  /* 0x1c71c71c00047882 */ /* 0x000fe20000000000 */
[----:B------:R-:W-:Y:S01]  /*0540*/  DMUL R22, R22, 0.09375 ;  /* 0x3fb8000016167828 */ /* 0x000fe20000000000 */
[----:B------:R-:W-:Y:S01]  /*0550*/  UMOV UR5, 0x3f5c71c7 ;  /* 0x3f5c71c700057882 */ /* 0x000fe20000000000 */
[----:B----4-:R-:W-:-:S04]  /*0560*/  DADD R14, R18, R14 ;  /* 0x00000000120e7229 */ /* 0x010fc8000000000e */
[----:B------:R-:W-:Y:S02]  /*0570*/  DFMA R10, R10, UR4, -R24 ;  /* 0x000000040a0a7c2b */ /* 0x000fe40008000818 */
[----:B-----5:R-:W-:Y:S02]  /*0580*/  DADD R12, R16, R12 ;  /* 0x00000000100c7229 */ /* 0x020fe4000000000c */
[----:B------:R-:W-:-:S06]  /*0590*/  DFMA R14, R14, UR4, -R22 ;  /* 0x000000040e0e7c2b */ /* 0x000fcc0008000816 */
[----:B------:R-:W-:Y:S01]  /*05a0*/  DFMA R10, R12, 1.359375, R10 ;  /* 0x3ff5c0000c0a782b */ /* 0x000fe2000000000a */
[----:B------:R-:W-:Y:S01]  /*05b0*/  UMOV UR4, 0x71c71c72 ;  /* 0x71c71c7200047882 */ /* 0x000fe20000000000 */
[----:B------:R-:W-:Y:S01]  /*05c0*/  UMOV UR5, 0x4004471c ;  /* 0x4004471c00057882 */ /* 0x000fe20000000000 */
[----:B-1----:R-:W-:-:S05]  /*05d0*/  DADD R6, R8, R6 ;  /* 0x0000000008067229 */ /* 0x002fca0000000006 */
[----:B------:R-:W-:-:S03]  /*05e0*/  DFMA R10, R26, -UR4, R10 ;  /* 0x800000041a0a7c2b */ /* 0x000fc6000800000a */
[----:B------:R-:W-:-:S08]  /*05f0*/  DFMA R6, R6, 1.359375, R14 ;  /* 0x3ff5c0000606782b */ /* 0x000fd0000000000e */
[----:B------:R-:W-:Y:S01]  /*0600*/  DFMA R6, R26, -UR4, R6 ;  /* 0x800000041a067c2b */ /* 0x000fe20008000006 */
[----:B------:R-:W-:Y:S01]  /*0610*/  UMOV UR4, 0x9999999a ;  /* 0x9999999a00047882 */ /* 0x000fe20000000000 */
[----:B------:R-:W-:Y:S02]  /*0620*/  UMOV UR5, 0x3fb99999 ;  /* 0x3fb9999900057882 */ /* 0x000fe40000000000 */
[----:B------:R-:W-:-:S04]  /*0630*/  DMUL R10, R10, UR4 ;  /* 0x000000040a0a7c28 */ /* 0x000fc80008000000 */
[----:B------:R-:W-:-:S04]  /*0640*/  DMUL R6, R6, UR4 ;  /* 0x0000000406067c28 */ /* 0x000fc80008000000 */
[----:B------:R-:W-:-:S08]  /*0650*/  DMUL R10, R10, UR10 ;  /* 0x0000000a0a0a7c28 */ /* 0x000fd00008000000 */
[----:B------:R-:W-:-:S08]  /*0660*/  DFMA R6, R6, UR8, R10 ;  /* 0x0000000806067c2b */ /* 0x000fd0000800000a */
[----:B--2---:R-:W-:-:S07]  /*0670*/  DADD R4, R6, R4 ;  /* 0x0000000006047229 */ /* 0x004fce0000000004 */
[----:B------:R-:W-:Y:S01]  /*0680*/  STG.E.64 desc[UR6][R2.64], R4 ;  /* 0x0000000402007986 */ /* 0x000fe2000c101b06 */
[----:B------:R-:W-:Y:S05]  /*0690*/  EXIT ;  /* 0x000000000000794d */ /* 0x000fea0003800000 */
.L_x_2:
        /* <DEDUP_REMOVED lines=14> */
.L_x_6:


//--------------------- .text._Z11diff_gpu_3dPdPKddddiiiiiiii --------------------------
	.section	.text._Z11diff_gpu_3dPdPKddddiiiiiiii,"ax",@progbits
	.align	128
        .global         _Z11diff_gpu_3dPdPKddddiiiiiiii
        .type           _Z11diff_gpu_3dPdPKddddiiiiiiii,@function
        .size           _Z11diff_gpu_3dPdPKddddiiiiiiii,(.L_x_7 - _Z11diff_gpu_3dPdPKddddiiiiiiii)
        .other          _Z11diff_gpu_3dPdPKddddiiiiiiii,@"STO_CUDA_ENTRY STV_DEFAULT"
_Z11diff_gpu_3dPdPKddddiiiiiiii:
.text._Z11diff_gpu_3dPdPKddddiiiiiiii:
[----:B------:R-:W-:Y:S01]  /*0000*/  LDC R1, c[0x0][0x37c] ;  /* 0x0000df00ff017b82 */ /* 0x000fe20000000800 */
[----:B------:R-:W0:Y:S07]  /*0010*/  S2R R5, SR_TID.Y ;  /* 0x0000000000057919 */ /* 0x000e2e0000002200 */
[----:B------:R-:W1:Y:S01]  /*0020*/  LDC R0, c[0x0][0x360] ;  /* 0x0000d800ff007b82 */ /* 0x000e620000000800 */
[----:B------:R-:W2:Y:S01]  /*0030*/  LDCU.128 UR8, c[0x0][0x3b0] ;  /* 0x00007600ff0877ac */ /* 0x000ea20008000c00 */
[----:B------:R-:W1:Y:S01]  /*0040*/  S2R R3, SR_TID.X ;  /* 0x0000000000037919 */ /* 0x000e620000002100 */
[----:B------:R-:W3:Y:S01]  /*0050*/  LDCU.64 UR6, c[0x0][0x3a8] ;  /* 0x00007500ff0677ac */ /* 0x000ee20008000a00 */
[----:B------:R-:W4:Y:S04]  /*0060*/  S2R R6, SR_CTAID.Z ;  /* 0x0000000000067919 */ /* 0x000f280000002700 */
[----:B------:R-:W0:Y:S08]  /*0070*/  S2UR UR5, SR_CTAID.Y ;  /* 0x00000000000579c3 */ /* 0x000e300000002600 */
[----:B------:R-:W0:Y:S08]  /*0080*/  LDC R2, c[0x0][0x364] ;  /* 0x0000d900ff027b82 */ /* 0x000e300000000800 */
[----:B------:R-:W1:Y:S01]  /*0090*/  S2UR UR4, SR_CTAID.X ;  /* 0x00000000000479c3 */ /* 0x000e620000002500 */
[----:B0-----:R-:W-:-:S05]  /*00a0*/  IMAD R2, R2, UR5, R5 ;  /* 0x0000000502027c24 */ /* 0x001fca000f8e0205 */
[----:B--2---:R-:W-:Y:S01]  /*00b0*/  IADD3 R4, PT, PT, R2, UR8, RZ ;  /* 0x0000000802047c10 */ /* 0x004fe2000fffe0ff */
[----:B-1----:R-:W-:-:S03]  /*00c0*/  IMAD R0, R0, UR4, R3 ;  /* 0x0000000400007c24 */ /* 0x002fc6000f8e0203 */
[----:B------:R-:W-:Y:S02]  /*00d0*/  ISETP.GE.AND P0, PT, R4, UR9, PT ;  /* 0x0000000904007c0c */ /* 0x000fe4000bf06270 */
[----:B---3--:R-:W-:Y:S02]  /*00e0*/  IADD3 R5, PT, PT, R0, UR6, RZ ;  /* 0x0000000600057c10 */ /* 0x008fe4000fffe0ff */
[----:B----4-:R-:W-:Y:S02]  /*00f0*/  IADD3 R0, PT, PT, R6, UR10, RZ ;  /* 0x0000000a06007c10 */ /* 0x010fe4000fffe0ff */
[----:B------:R-:W-:-:S04]  /*0100*/  ISETP.GE.OR P0, PT, R5, UR7, P0 ;  /* 0x0000000705007c0c */ /* 0x000fc80008706670 */
[----:B------:R-:W-:-:S13]  /*0110*/  ISETP.GE.OR P0, PT, R0, UR11, P0 ;  /* 0x0000000b00007c0c */ /* 0x000fda0008706670 */
[----:B------:R-:W-:Y:S05]  /*0120*/  @P0 EXIT ;  /* 0x000000000000094d */ /* 0x000fea0003800000 */
[----:B------:R-:W0:Y:S01]  /*0130*/  LDC.64 R2, c[0x0][0x3c0] ;  /* 0x0000f000ff027b82 */ /* 0x000e220000000a00 */
[----:B------:R-:W1:Y:S07]  /*0140*/  LDCU.64 UR4, c[0x0][0x358] ;  /* 0x00006b00ff0477ac */ /* 0x000e6e0008000a00 */
[----:B------:R-:W2:Y:S01]  /*0150*/  LDC.64 R12, c[0x0][0x388] ;  /* 0x0000e200ff0c7b82 */ /* 0x000ea20000000a00 */
[----:B------:R-:W-:Y:S01]  /*0160*/  UMOV UR6, 0x1c71c71c ;  /* 0x1c71c71c00067882 */ /* 0x000fe20000000000 */
[----:B------:R-:W-:Y:S01]  /*0170*/  UMOV UR7, 0x3f5c71c7 ;  /* 0x3f5c71c700077882 */ /* 0x000fe20000000000 */
[----:B------:R-:W-:Y:S01]  /*0180*/  UMOV UR8, 0x71c71c72 ;  /* 0x71c71c7200087882 */ /* 0x000fe20000000000 */
[----:B------:R-:W-:Y:S01]  /*0190*/  UMOV UR9, 0x4004471c ;  /* 0x4004471c00097882 */ /* 0x000fe20000000000 */
[----:B------:R-:W3:Y:S01]  /*01a0*/  LDCU.128 UR12, c[0x0][0x390] ;  /* 0x00007200ff0c77ac */ /* 0x000ee20008000c00 */
[----:B------:R-:W4:Y:S01]  /*01b0*/  LDCU.64 UR10, c[0x0][0x3a0] ;  /* 0x00007400ff0a77ac */ /* 0x000f220008000a00 */
[----:B0-----:R-:W-:-:S04]  /*01c0*/  IMAD R4, R4, R2, R5 ;  /* 0x0000000204047224 */ /* 0x001fc800078e0205 */
[----:B------:R-:W-:-:S04]  /*01d0*/  IMAD R0, R0, R3, R4 ;  /* 0x0000000300007224 */ /* 0x000fc800078e0204 */
[----:B------:R-:W-:Y:S02]  /*01e0*/  IMAD R19, R2, -0x3, R0 ;  /* 0xfffffffd02137824 */ /* 0x000fe400078e0200 */
[----:B--2---:R-:W-:-:S04]  /*01f0*/  IMAD.WIDE R4, R0, 0x8, R12 ;  /* 0x0000000800047825 */ /* 0x004fc800078e020c */
[----:B------:R-:W-:Y:S01]  /*0200*/  IMAD.WIDE R18, R19, 0x8, R12 ;  /* 0x0000000813127825 */ /* 0x000fe200078e020c */
[----:B-1----:R-:W2:Y:S03]  /*0210*/  LDG.E.64.CONSTANT R24, desc[UR4][R4.64+-0x10] ;  /* 0xfffff00404187981 */ /* 0x002ea6000c1e9b00 */
[C---:B------:R-:W-:Y:S01]  /*0220*/  IMAD.WIDE R8, R2.reuse, 0x8, R4 ;  /* 0x0000000802087825 */ /* 0x040fe200078e0204 */
[----:B------:R-:W2:Y:S03]  /*0230*/  LDG.E.64.CONSTANT R26, desc[UR4][R4.64+0x10] ;  /* 0x00001004041a7981 */ /* 0x000ea6000c1e9b00 */
[C---:B------:R-:W-:Y:S01]  /*0240*/  IMAD.WIDE R14, R2.reuse, 0x8, R18 ;  /* 0x00000008020e7825 */ /* 0x040fe200078e0212 */
[----:B------:R-:W5:Y:S03]  /*0250*/  LDG.E.64.CONSTANT R10, desc[UR4][R8.64] ;  /* 0x00000004080a7981 */ /* 0x000f66000c1e9b00 */
[C---:B------:R-:W-:Y:S01]  /*0260*/  IMAD.WIDE R16, R2.reuse, 0x8, R8 ;  /* 0x0000000802107825 */ /* 0x040fe200078e0208 */
[----:B------:R-:W3:Y:S03]  /*0270*/  LDG.E.64.CONSTANT R18, desc[UR4][R18.64] ;  /* 0x0000000412127981 */ /* 0x000ee6000c1e9b00 */
[C---:B------:R-:W-:Y:S01]  /*0280*/  IMAD.WIDE R22, R2.reuse, 0x8, R14 ;  /* 0x0000000802167825 */ /* 0x040fe200078e020e */
[----:B------:R-:W4:Y:S03]  /*0290*/  LDG.E.64.CONSTANT R6, desc[UR4][R4.64+-0x18] ;  /* 0xffffe80404067981 */ /* 0x000f26000c1e9b00 */
[----:B------:R-:W-:Y:S01]  /*02a0*/  IMAD.WIDE R20, R2, 0x8, R16 ;  /* 0x0000000802147825 */ /* 0x000fe200078e0210 */
[----:B------:R-:W3:Y:S04]  /*02b0*/  LDG.E.64.CONSTANT R14, desc[UR4][R14.64] ;  /* 0x000000040e0e7981 */ /* 0x000ee8000c1e9b00 */
[----:B------:R-:W5:Y:S04]  /*02c0*/  LDG.E.64.CONSTANT R22, desc[UR4][R22.64] ;  /* 0x0000000416167981 */ /* 0x000f68000c1e9b00 */
[----:B------:R-:W3:Y:S04]  /*02d0*/  LDG.E.64.CONSTANT R16, desc[UR4][R16.64] ;  /* 0x0000000410107981 */ /* 0x000ee8000c1e9b00 */
[----:B------:R-:W4:Y:S04]  /*02e0*/  LDG.E.64.CONSTANT R20, desc[UR4][R20.64] ;  /* 0x0000000414147981 */ /* 0x000f28000c1e9b00 */
[----:B------:R-:W4:Y:S01]  /*02f0*/  LDG.E.64.CONSTANT R8, desc[UR4][R4.64+0x18] ;  /* 0x0000180404087981 */ /* 0x000f22000c1e9b00 */
[----:B--2---:R-:W-:-:S02]  /*0300*/  DADD R24, R24, R26 ;  /* 0x0000000018187229 */ /* 0x004fc4000000001a */
[----:B-----5:R-:W-:Y:S01]  /*0310*/  DADD R10, R22, R10 ;  /* 0x00000000160a7229 */ /* 0x020fe2000000000a */
[----:B------:R-:W-:Y:S01]  /*0320*/  IMAD R23, R3, -0x3, R0 ;  /* 0xfffffffd03177824 */ /* 0x000fe200078e0200 */
[----:B---3--:R-:W-:-:S03]  /*0330*/  DADD R14, R14, R16 ;  /* 0x000000000e0e7229 */ /* 0x008fc60000000010 */
[----:B------:R-:W-:-:S04]  /*0340*/  IMAD.WIDE R12, R23, 0x8, R12 ;  /* 0x00000008170c7825 */ /* 0x000fc800078e020c */
[----:B------:R-:W-:Y:S01]  /*0350*/  IMAD.WIDE R16, R3, 0x8, R4 ;  /* 0x0000000803107825 */ /* 0x000fe200078e0204 */
[----:B----4-:R-:W-:-:S03]  /*0360*/  DADD R18, R18, R20 ;  /* 0x0000000012127229 */ /* 0x010fc60000000014 */
[C---:B------:R-:W-:Y:S01]  /*0370*/  IMAD.WIDE R20, R3.reuse, 0x8, R12 ;  /* 0x0000000803147825 */ /* 0x040fe200078e020c */
[----:B------:R-:W-:Y:S01]  /*0380*/  DADD R6, R6, R8 ;  /* 0x0000000006067229 */ /* 0x000fe20000000008 */
[----:B------:R-:W2:Y:S02]  /*0390*/  LDG.E.64.CONSTANT R12, desc[UR4][R12.64] ;  /* 0x000000040c0c7981 */ /* 0x000ea4000c1e9b00 */
[----:B------:R-:W-:Y:S02]  /*03a0*/  IMAD.WIDE R22, R3, 0x8, R16 ;  /* 0x0000000803167825 */ /* 0x000fe400078e0210 */
[----:B------:R-:W3:Y:S04]  /*03b0*/  LDG.E.64.CONSTANT R26, desc[UR4][R20.64] ;  /* 0x00000004141a7981 */ /* 0x000ee8000c1e9b00 */
[----:B------:R0:W3:Y:S01]  /*03c0*/  LDG.E.64.CONSTANT R28, desc[UR4][R22.64] ;  /* 0x00000004161c7981 */ /* 0x0000e2000c1e9b00 */
[----:B------:R-:W-:-:S02]  /*03d0*/  DMUL R14, R14, 0.09375 ;  /* 0x3fb800000e0e7828 */ /* 0x000fc40000000000 */
[----:B------:R-:W-:Y:S01]  /*03e0*/  DMUL R24, R24, 0.09375 ;  /* 0x3fb8000018187828 */ /* 0x000fe20000000000 */
[C---:B------:R-:W-:Y:S01]  /*03f0*/  IMAD.WIDE R8, R3.reuse, 0x8, R20 ;  /* 0x0000000803087825 */ /* 0x040fe200078e0214 */
[----:B------:R-:W4:Y:S03]  /*0400*/  LDG.E.64.CONSTANT R16, desc[UR4][R16.64] ;  /* 0x0000000410107981 */ /* 0x000f26000c1e9b00 */
[----:B------:R-:W-:Y:S01]  /*0410*/  IMAD.WIDE R2, R3, 0x8, R22 ;  /* 0x0000000803027825 */ /* 0x000fe200078e0216 */
[----:B------:R-:W-:Y:S01]  /*0420*/  DFMA R14, R18, UR6, -R14 ;  /* 0x00000006120e7c2b */ /* 0x000fe2000800080e */
[----:B------:R-:W4:Y:S01]  /*0430*/  LDG.E.64.CONSTANT R8, desc[UR4][R8.64] ;  /* 0x0000000408087981 */ /* 0x000f22000c1e9b00 */
[----:B------:R-:W-:Y:S01]  /*0440*/  DFMA R24, R6, UR6, -R24 ;  /* 0x0000000606187c2b */ /* 0x000fe20008000818 */
[----:B0-----:R-:W0:Y:S02]  /*0450*/  LDC.64 R22, c[0x0][0x380] ;  /* 0x0000e000ff167b82 */ /* 0x001e240000000a00 */
[----:B------:R-:W5:Y:S04]  /*0460*/  LDG.E.64.CONSTANT R6, desc[UR4][R4.64+-0x8] ;  /* 0xfffff80404067981 */ /* 0x000f68000c1e9b00 */
[----:B------:R-:W5:Y:S04]  /*0470*/  LDG.E.64.CONSTANT R18, desc[UR4][R4.64+0x8] ;  /* 0x0000080404127981 */ /* 0x000f68000c1e9b00 */
[----:B------:R-:W2:Y:S04]  /*0480*/  LDG.E.64.CONSTANT R2, desc[UR4][R2.64] ;  /* 0x0000000402027981 */ /* 0x000ea8000c1e9b00 */
[----:B------:R-:W2:Y:S01]  /*0490*/  LDG.E.64.CONSTANT R20, desc[UR4][R4.64] ;  /* 0x0000000404147981 */ /* 0x000ea2000c1e9b00 */
[----:B0-----:R-:W-:Y:S01]  /*04a0*/  IMAD.WIDE R22, R0, 0x8, R22 ;  /* 0x0000000800167825 */ /* 0x001fe200078e0216 */
[----:B------:R-:W-:-:S02]  /*04b0*/  DFMA R10, R10, 1.359375, R14 ;  /* 0x3ff5c0000a0a782b */ /* 0x000fc4000000000e */
[----:B---3--:R-:W-:Y:S02]  /*04c0*/  DADD R26, R26, R28 ;  /* 0x000000001a1a7229 */ /* 0x008fe4000000001c */
[----:B------:R-:W3:Y:S06]  /*04d0*/  LDG.E.64 R28, desc[UR4][R22.64] ;  /* 0x00000004161c7981 */ /* 0x000eec000c1e1b00 */
[----:B------:R-:W-:Y:S02]  /*04e0*/  DMUL R26, R26, 0.09375 ;  /* 0x3fb800001a1a7828 */ /* 0x000fe40000000000 */
[----:B----4-:R-:W-:-:S02]  /*04f0*/  DADD R8, R8, R16 ;  /* 0x0000000008087229 */ /* 0x010fc40000000010 */
[----:B-----5:R-:W-:Y:S02]  /*0500*/  DADD R6, R6, R18 ;  /* 0x0000000006067229 */ /* 0x020fe40000000012 */
[----:B--2---:R-:W-:-:S06]  /*0510*/  DADD R12, R12, R2 ;  /* 0x000000000c0c7229 */ /* 0x004fcc0000000002 */
[----:B------:R-:W-:Y:S02]  /*0520*/  DFMA R6, R6, 1.359375, R24 ;  /* 0x3ff5c0000606782b */ /* 0x000fe40000000018 */
[----:B------:R-:W-:Y:S02]  /*0530*/  DFMA R10, R20, -UR8, R10 ;  /* 0x80000008140a7c2b */ /* 0x000fe4000800000a */
[----:B------:R-:W-:Y:S01]  /*0540*/  DFMA R12, R12, UR6, -R26 ;  /* 0x000000060c0c7c2b */ /* 0x000fe2000800081a */
[----:B------:R-:W-:Y:S01]  /*0550*/  UMOV UR6, 0x9999999a ;  /* 0x9999999a00067882 */ /* 0x000fe20000000000 */
[----:B------:R-:W-:Y:S02]  /*0560*/  UMOV UR7, 0x3fb99999 ;  /* 0x3fb9999900077882 */ /* 0x000fe40000000000 */
[----:B------:R-:W-:Y:S02]  /*0570*/  DFMA R6, R20, -UR8, R6 ;  /* 0x8000000814067c2b */ /* 0x000fe40008000006 */
[----:B------:R-:W-:-:S02]  /*0580*/  DMUL R10, R10, UR6 ;  /* 0x000000060a0a7c28 */ /* 0x000fc40008000000 */
[----:B------:R-:W-:-:S04]  /*0590*/  DFMA R8, R8, 1.359375, R12 ;  /* 0x3ff5c0000808782b */ /* 0x000fc8000000000c */
[----:B------:R-:W-:Y:S02]  /*05a0*/  DMUL R6, R6, UR6 ;  /* 0x0000000606067c28 */ /* 0x000fe40008000000 */
[----:B------:R-:W-:Y:S02]  /*05b0*/  DMUL R10, R10, UR14 ;  /* 0x0000000e0a0a7c28 */ /* 0x000fe40008000000 */
[----:B------:R-:W-:-:S06]  /*05c0*/  DFMA R8, R20, -UR8, R8 ;  /* 0x8000000814087c2b */ /* 0x000fcc0008000008 */
[----:B------:R-:W-:Y:S02]  /*05d0*/  DFMA R6, R6, UR12, R10 ;  /* 0x0000000c06067c2b */ /* 0x000fe4000800000a */
[----:B------:R-:W-:-:S08]  /*05e0*/  DMUL R8, R8, UR6 ;  /* 0x0000000608087c28 */ /* 0x000fd00008000000 */
[----:B------:R-:W-:-:S08]  /*05f0*/  DFMA R6, R8, UR10, R6 ;  /* 0x0000000a08067c2b */ /* 0x000fd00008000006 */
[----:B---3--:R-:W-:-:S07]  /*0600*/  DADD R6, R6, R28 ;  /* 0x0000000006067229 */ /* 0x008fce000000001c */
[----:B------:R-:W-:Y:S01]  /*0610*/  STG.E.64 desc[UR4][R22.64], R6 ;  /* 0x0000000616007986 */ /* 0x000fe2000c101b04 */
[----:B------:R-:W-:Y:S05]  /*0620*/  EXIT ;  /* 0x000000000000794d */ /* 0x000fea0003800000 */
.L_x_3:
        /* <DEDUP_REMOVED lines=13> */
.L_x_7:


//--------------------- .text._Z11diff_gpu_2dPdPKddddiiiiiiii --------------------------
	.section	.text._Z11diff_gpu_2dPdPKddddiiiiiiii,"ax",@progbits
	.align	128
        .global         _Z11diff_gpu_2dPdPKddddiiiiiiii
        .type           _Z11diff_gpu_2dPdPKddddiiiiiiii,@function
        .size           _Z11diff_gpu_2dPdPKddddiiiiiiii,(.L_x_8 - _Z11diff_gpu_2dPdPKddddiiiiiiii)
        .other          _Z11diff_gpu_2dPdPKddddiiiiiiii,@"STO_CUDA_ENTRY STV_DEFAULT"
_Z11diff_gpu_2dPdPKddddiiiiiiii:
.text._Z11diff_gpu_2dPdPKddddiiiiiiii:
        /* <DEDUP_REMOVED lines=24> */
[----:B------:R-:W3:Y:S01]  /*0180*/  LDCU.128 UR8, c[0x0][0x390] ;  /* 0x00007200ff0877ac */ /* 0x000ee20008000c00 */
[----:B0-----:R-:W-:-:S04]  /*0190*/  IMAD R4, R4, R24, R5 ;  /* 0x0000001804047224 */ /* 0x001fc800078e0205 */
[----:B------:R-:W-:-:S04]  /*01a0*/  IMAD R25, R0, R25, R4 ;  /* 0x0000001900197224 */ /* 0x000fc800078e0204 */
[----:B--2---:R-:W-:-:S04]  /*01b0*/  IMAD.WIDE R28, R25, 0x8, R2 ;  /* 0x00000008191c7825 */ /* 0x004fc800078e0202 */
[C---:B------:R-:W-:Y:S01]  /*01c0*/  IMAD R5, R24.reuse, -0x3, R25 ;  /* 0xfffffffd18057824 */ /* 0x040fe200078e0219 */
[----:B-1----:R-:W2:Y:S01]  /*01d0*/  LDG.E.64.CONSTANT R14, desc[UR4][R28.64+-0x10] ;  /* 0xfffff0041c0e7981 */ /* 0x002ea2000c1e9b00 */
[----:B------:R-:W-:-:S03]  /*01e0*/  IMAD.WIDE R10, R24, 0x8, R28 ;  /* 0x00000008180a7825 */ /* 0x000fc600078e021c */
[----:B------:R-:W2:Y:S01]  /*01f0*/  LDG.E.64.CONSTANT R16, desc[UR4][R28.64+0x10] ;  /* 0x000010041c107981 */ /* 0x000ea2000c1e9b00 */
[----:B------:R-:W-:-:S03]  /*0200*/  IMAD.WIDE R2, R5, 0x8, R2 ;  /* 0x0000000805027825 */ /* 0x000fc600078e0202 */
[----:B------:R-:W4:Y:S01]  /*0210*/  LDG.E.64.CONSTANT R6, desc[UR4][R28.64+-0x18] ;  /* 0xffffe8041c067981 */ /* 0x000f22000c1e9b00 */
[----:B------:R-:W-:-:S03]  /*0220*/  IMAD.WIDE R20, R24, 0x8, R10 ;  /* 0x0000000818147825 */ /* 0x000fc600078e020a */
[----:B------:R-:W4:Y:S01]  /*0230*/  LDG.E.64.CONSTANT R8, desc[UR4][R28.64+0x18] ;  /* 0x000018041c087981 */ /* 0x000f22000c1e9b00 */
[----:B------:R-:W-:-:S03]  /*0240*/  IMAD.WIDE R18, R24, 0x8, R2 ;  /* 0x0000000818127825 */ /* 0x000fc600078e0202 */
[----:B------:R-:W5:Y:S04]  /*0250*/  LDG.E.64.CONSTANT R26, desc[UR4][R20.64] ;  /* 0x00000004141a7981 */ /* 0x000f68000c1e9b00 */
[----:B------:R-:W5:Y:S01]  /*0260*/  LDG.E.64.CONSTANT R22, desc[UR4][R18.64] ;  /* 0x0000000412167981 */ /* 0x000f62000c1e9b00 */
[----:B------:R-:W-:-:S03]  /*0270*/  IMAD.WIDE R4, R24, 0x8, R20 ;  /* 0x0000000818047825 */ /* 0x000fc600078e0214 */
[----:B------:R-:W3:Y:S01]  /*0280*/  LDG.E.64.CONSTANT R2, desc[UR4][R2.64] ;  /* 0x0000000402027981 */ /* 0x000ee2000c1e9b00 */
[----:B------:R-:W-:-:S03]  /*0290*/  IMAD.WIDE R12, R24, 0x8, R18 ;  /* 0x00000008180c7825 */ /* 0x000fc600078e0212 */
[----:B------:R-:W3:Y:S04]  /*02a0*/  LDG.E.64.CONSTANT R4, desc[UR4][R4.64] ;  /* 0x0000000404047981 */ /* 0x000ee8000c1e9b00 */
[----:B------:R-:W4:Y:S04]  /*02b0*/  LDG.E.64.CONSTANT R10, desc[UR4][R10.64] ;  /* 0x000000040a0a7981 */ /* 0x000f28000c1e9b00 */
[----:B------:R-:W4:Y:S04]  /*02c0*/  LDG.E.64.CONSTANT R12, desc[UR4][R12.64] ;  /* 0x000000040c0c7981 */ /* 0x000f28000c1e9b00 */
[----:B------:R-:W4:Y:S04]  /*02d0*/  LDG.E.64.CONSTANT R18, desc[UR4][R28.64+0x8] ;  /* 0x000008041c127981 */ /* 0x000f28000c1e9b00 */
[----:B------:R-:W4:Y:S01]  /*02e0*/  LDG.E.64.CONSTANT R20, desc[UR4][R28.64] ;  /* 0x000000041c147981 */ /* 0x000f22000c1e9b00 */
[----:B--2---:R-:W-:-:S03]  /*02f0*/  DADD R14, R14, R16 ;  /* 0x000000000e0e7229 */ /* 0x004fc60000000010 */
[----:B------:R-:W2:Y:S01]  /*0300*/  LDG.E.64.CONSTANT R16, desc[UR4][R28.64+-0x8] ;  /* 0xfffff8041c107981 */ /* 0x000ea2000c1e9b00 */
[----:B-----5:R-:W-:Y:S01]  /*0310*/  DADD R22, R22, R26 ;  /* 0x0000000016167229 */ /* 0x020fe2000000001a */
[----:B------:R-:W0:Y:S02]  /*0320*/  LDC.64 R26, c[0x0][0x380] ;  /* 0x0000e000ff1a7b82 */ /* 0x000e240000000a00 */
[----:B0-----:R-:W-:-:S05]  /*0330*/  IMAD.WIDE R24, R25, 0x8, R26 ;  /* 0x0000000819187825 */ /* 0x001fca00078e021a */
[----:B------:R-:W5:Y:S01]  /*0340*/  LDG.E.64 R26, desc[UR4][R24.64] ;  /* 0x00000004181a7981 */ /* 0x000f62000c1e1b00 */
[----:B---3--:R-:W-:Y:S02]  /*0350*/  DADD R2, R2, R4 ;  /* 0x0000000002027229 */ /* 0x008fe40000000004 */
[----:B------:R-:W-:Y:S02]  /*0360*/  DMUL R22, R22, 0.09375 ;  /* 0x3fb8000016167828 */ /* 0x000fe40000000000 */
[----:B----4-:R-:W-:Y:S02]  /*0370*/  DADD R6, R6, R8 ;  /* 0x0000000006067229 */ /* 0x010fe40000000008 */
[----:B------:R-:W-:Y:S02]  /*0380*/  DMUL R14, R14, 0.09375 ;  /* 0x3fb800000e0e7828 */ /* 0x000fe40000000000 */
[----:B------:R-:W-:Y:S02]  /*0390*/  DADD R10, R12, R10 ;  /* 0x000000000c0a7229 */ /* 0x000fe4000000000a */
[----:B------:R-:W-:-:S04]  /*03a0*/  DFMA R2, R2, UR6, -R22 ;  /* 0x0000000602027c2b */ /* 0x000fc80008000816 */
[----:B------:R-:W-:-:S04]  /*03b0*/  DFMA R6, R6, UR6, -R14 ;  /* 0x0000000606067c2b */ /* 0x000fc8000800080e */
[----:B------:R-:W-:Y:S01]  /*03c0*/  DFMA R2, R10, 1.359375, R2 ;  /* 0x3ff5c0000a02782b */ /* 0x000fe20000000002 */
[----:B------:R-:W-:Y:S01]  /*03d0*/  UMOV UR6, 0x71c71c72 ;  /* 0x71c71c7200067882 */ /* 0x000fe20000000000 */
[----:B------:R-:W-:-:S06]  /*03e0*/  UMOV UR7, 0x4004471c ;  /* 0x4004471c00077882 */ /* 0x000fcc0000000000 */
[----:B------:R-:W-:Y:S02]  /*03f0*/  DFMA R2, R20, -UR6, R2 ;  /* 0x8000000614027c2b */ /* 0x000fe40008000002 */
[----:B--2---:R-:W-:-:S08]  /*0400*/  DADD R16, R16, R18 ;  /* 0x0000000010107229 */ /* 0x004fd00000000012 */
        /* <DEDUP_REMOVED lines=8> */
[----:B-----5:R-:W-:-:S07]  /*0490*/  DADD R2, R2, R26 ;  /* 0x0000000002027229 */ /* 0x020fce000000001a */
[----:B------:R-:W-:Y:S01]  /*04a0*/  STG.E.64 desc[UR4][R24.64], R2 ;  /* 0x0000000218007986 */ /* 0x000fe2000c101b04 */
[----:B------:R-:W-:Y:S05]  /*04b0*/  EXIT ;  /* 0x000000000000794d */ /* 0x000fea0003800000 */
.L_x_4:
        /* <DEDUP_REMOVED lines=12> */
.L_x_8:


//--------------------- .nv.shared._Z15diff_gpu_3d_s2dPdPKddddiiiiiiiii --------------------------
	.section	.nv.shared._Z15diff_gpu_3d_s2dPdPKddddiiiiiiiii,"aw",@nobits
	.sectionflags	@""
	.align	16
	.zero		1024


//--------------------- .nv.shared.reserved.0     --------------------------
	.section	.nv.shared.reserved.0,"aw",@nobits
	.weak		__nv_reservedSMEM_offset_0_alias
	.size		__nv_reservedSMEM_offset_0_alias, 0, 64
	.other		__nv_reservedSMEM_offset_0_alias,@"STO_CUDA_RESERVED_SHARED STV_DEFAULT"
__nv_reservedSMEM_offset_0_alias:
	.zero		0
	.zero		64


//--------------------- .nv.shared._Z15diff_gpu_2d_s2dPdPKddddiiiiiiiii --------------------------
	.section	.nv.shared._Z15diff_gpu_2d_s2dPdPKddddiiiiiiiii,"aw",@nobits
	.sectionflags	@""
	.align	16
	.zero		1024


//--------------------- .nv.shared._Z11diff_gpu_3dPdPKddddiiiiiiii --------------------------
	.section	.nv.shared._Z11diff_gpu_3dPdPKddddiiiiiiii,"aw",@nobits
	.sectionflags	@""
	.align	16
	.zero		1024


//--------------------- .nv.shared._Z11diff_gpu_2dPdPKddddiiiiiiii --------------------------
	.section	.nv.shared._Z11diff_gpu_2dPdPKddddiiiiiiii,"aw",@nobits
	.sectionflags	@""
	.align	16
	.zero		1024


//--------------------- .nv.constant0._Z15diff_gpu_3d_s2dPdPKddddiiiiiiiii --------------------------
	.section	.nv.constant0._Z15diff_gpu_3d_s2dPdPKddddiiiiiiiii,"a",@progbits
	.sectionflags	@""
	.align	4
.nv.constant0._Z15diff_gpu_3d_s2dPdPKddddiiiiiiiii:
	.zero		972


//--------------------- .nv.constant0._Z15diff_gpu_2d_s2dPdPKddddiiiiiiiii --------------------------
	.section	.nv.constant0._Z15diff_gpu_2d_s2dPdPKddddiiiiiiiii,"a",@progbits
	.sectionflags	@""
	.align	4
.nv.constant0._Z15diff_gpu_2d_s2dPdPKddddiiiiiiiii:
	.zero		972


//--------------------- .nv.constant0._Z11diff_gpu_3dPdPKddddiiiiiiii --------------------------
	.section	.nv.constant0._Z11diff_gpu_3dPdPKddddiiiiiiii,"a",@progbits
	.sectionflags	@""
	.align	4
.nv.constant0._Z11diff_gpu_3dPdPKddddiiiiiiii:
	.zero		968


//--------------------- .nv.constant0._Z11diff_gpu_2dPdPKddddiiiiiiii --------------------------
	.section	.nv.constant0._Z11diff_gpu_2dPdPKddddiiiiiiii,"a",@progbits
	.sectionflags	@""
	.align	4
.nv.constant0._Z11diff_gpu_2dPdPKddddiiiiiiii:
	.zero		968


//--------------------- SYMBOLS --------------------------

	.type		.nv.reservedSmem.offset0,@object
	.size		.nv.reservedSmem.offset0,0x4
	.type		.nv.reservedSmem.cap,@object
	.size		.nv.reservedSmem.cap,0x4
